def matmul_kernel(
    a_ptr,
    b_ptr,
    c_ptr,
    M,
    N,
    K,
    stride_am,
    stride_ak,
    stride_bk,
    stride_bn,
    stride_cm,
    stride_cn,
    BLOCK_M: tl.constexpr,
    BLOCK_N: tl.constexpr,
    BLOCK_K: tl.constexpr,
    GROUP_M: tl.constexpr,
):
    pid = tl.program_id(axis=0)
    num_pid_m = tl.cdiv(M, BLOCK_M)
    num_pid_n = tl.cdiv(N, BLOCK_N)
    num_pid_in_group = GROUP_M * num_pid_n
    group_id = pid // num_pid_in_group
    first_pid_m = group_id * GROUP_M
    group_size_m = min(num_pid_m - first_pid_m, GROUP_M)
    pid_m = first_pid_m + ((pid % num_pid_in_group) % group_size_m)
    pid_n = (pid % num_pid_in_group) // group_size_m

    offs_am = (pid_m * BLOCK_M + tl.arange(0, BLOCK_M)) % M
    offs_bn = (pid_n * BLOCK_N + tl.arange(0, BLOCK_N)) % N
    offs_k = tl.arange(0, BLOCK_K)
    a_ptrs = a_ptr + offs_am[:, None] * stride_am + offs_k[None, :] * stride_ak
    b_ptrs = b_ptr + offs_k[:, None] * stride_bk + offs_bn[None, :] * stride_bn

    acc = tl.zeros((BLOCK_M, BLOCK_N), dtype=tl.float32)
    for kk in range(0, tl.cdiv(K, BLOCK_K)):
        a = tl.load(a_ptrs, mask=offs_k[None, :] < K - kk * BLOCK_K, other=0.0)
        b = tl.load(b_ptrs, mask=offs_k[:, None] < K - kk * BLOCK_K, other=0.0)
        acc = tl.dot(a, b, acc)
        a_ptrs += BLOCK_K * stride_ak
        b_ptrs += BLOCK_K * stride_bk

    c = acc.to(c_ptr.dtype.element_ty)
    offs_cm = pid_m * BLOCK_M + tl.arange(0, BLOCK_M)
    offs_cn = pid_n * BLOCK_N + tl.arange(0, BLOCK_N)
    c_ptrs = c_ptr + offs_cm[:, None] * stride_cm + offs_cn[None, :] * stride_cn
    mask = (offs_cm[:, None] < M) & (offs_cn[None, :] < N)
    tl.store(c_ptrs, c, mask=mask)

# config = {"BLOCK_K": 32, "BLOCK_M": 128, "BLOCK_N": 256, "GROUP_M": 8, "arch": "sm_90", "dtype": "bf16", "num_ctas": 2, "num_stages": 3, "num_warps": 4}
# arch = sm_90


// ===== COMPILED SASS (sm_90a) =====

	.target	sm_90a

	.elftype	@"ET_EXEC"


//--------------------- .note.nv.tkinfo           --------------------------
	.section	.note.nv.tkinfo,"",@"SHT_NOTE"
	.sectionflags	@"SHF_NOTE_NV_TKINFO"
	.tkinfo
        /*0018*/ 	.word	0x00000002
        /*0030*/ 	.string	""
        /*0030*/ 	.string	"ptxas"
        /*0030*/ 	.string	"Cuda compilation tools, release 13.0, V13.0.88"
        /*0030*/ 	.string	"Build cuda_13.0.r13.0/compiler.36424714_0"
        /*0030*/ 	.string	"-v  -suppress-debug-info  -lineinfo  -arch sm_90a "



//--------------------- .note.nv.cuinfo           --------------------------
	.section	.note.nv.cuinfo,"",@"SHT_NOTE"
	.sectionflags	@"SHF_NOTE_NV_CUINFO"
        /*0018*/ 	.short	0x0002
        /*001a*/ 	.short	0x005a
        /*001c*/ 	.short	0x0082
	.zero		2


//--------------------- .nv.info                  --------------------------
	.section	.nv.info,"",@"SHT_CUDA_INFO"
	.align	4


	//----- nvinfo : EIATTR_REGCOUNT
	.align		4
        /*0000*/ 	.byte	0x04, 0x2f
        /*0002*/ 	.short	(.L_1 - .L_0)
	.align		4
.L_0:
        /*0004*/ 	.word	index@(matmul_kernel)
        /*0008*/ 	.word	0x000000ff


	//----- nvinfo : EIATTR_FRAME_SIZE
	.align		4
.L_1:
        /*000c*/ 	.byte	0x04, 0x11
        /*000e*/ 	.short	(.L_3 - .L_2)
	.align		4
.L_2:
        /*0010*/ 	.word	index@(matmul_kernel)
        /*0014*/ 	.word	0x00000000


	//----- nvinfo : EIATTR_MIN_STACK_SIZE
	.align		4
.L_3:
        /*0018*/ 	.byte	0x04, 0x12
        /*001a*/ 	.short	(.L_5 - .L_4)
	.align		4
.L_4:
        /*001c*/ 	.word	index@(matmul_kernel)
        /*0020*/ 	.word	0x00000000
.L_5:


//--------------------- .nv.compat                --------------------------
	.section	.nv.compat,"",@"SHT_CUDA_COMPAT_INFO"
	.align	4
        /*0000*/ 	.byte	0x02, 0x09, 0x01, 0x00, 0x02, 0x02, 0x04, 0x00, 0x02, 0x05, 0x05, 0x00, 0x03, 0x07, 0x01, 0x01
        /*0010*/ 	.byte	0x02, 0x03, 0x00, 0x00, 0x02, 0x06, 0x01, 0x00, 0x04, 0x0b, 0x08, 0x00, 0x00, 0x00, 0x00, 0x00
        /*0020*/ 	.byte	0x00, 0x00, 0x00, 0x00


//--------------------- .nv.info.matmul_kernel    --------------------------
	.section	.nv.info.matmul_kernel,"",@"SHT_CUDA_INFO"
	.sectionflags	@""
	.align	4


	//----- nvinfo : EIATTR_CUDA_API_VERSION
	.align		4
        /*0000*/ 	.byte	0x04, 0x37
        /*0002*/ 	.short	(.L_7 - .L_6)
.L_6:
        /*0004*/ 	.word	0x00000082


	//----- nvinfo : EIATTR_KPARAM_INFO
	.align		4
.L_7:
        /*0008*/ 	.byte	0x04, 0x17
        /*000a*/ 	.short	(.L_9 - .L_8)
.L_8:
        /*000c*/ 	.word	0x00000000
        /*0010*/ 	.short	0x000d
        /*0012*/ 	.short	0x0048
        /*0014*/ 	.byte	0x00, 0xf4, 0x21, 0x00


	//----- nvinfo : EIATTR_KPARAM_INFO
	.align		4
.L_9:
        /*0018*/ 	.byte	0x04, 0x17
        /*001a*/ 	.short	(.L_11 - .L_10)
.L_10:
        /*001c*/ 	.word	0x00000000
        /*0020*/ 	.short	0x000c
        /*0022*/ 	.short	0x0040
        /*0024*/ 	.byte	0x00, 0xf4, 0x21, 0x00


	//----- nvinfo : EIATTR_KPARAM_INFO
	.align		4
.L_11:
        /*0028*/ 	.byte	0x04, 0x17
        /*002a*/ 	.short	(.L_13 - .L_12)
.L_12:
        /*002c*/ 	.word	0x00000000
        /*0030*/ 	.short	0x000b
        /*0032*/ 	.short	0x0038
        /*0034*/ 	.byte	0x00, 0xf0, 0x11, 0x00


	//----- nvinfo : EIATTR_KPARAM_INFO
	.align		4
.L_13:
        /*0038*/ 	.byte	0x04, 0x17
        /*003a*/ 	.short	(.L_15 - .L_14)
.L_14:
        /*003c*/ 	.word	0x00000000
        /*0040*/ 	.short	0x000a
        /*0042*/ 	.short	0x0034
        /*0044*/ 	.byte	0x00, 0xf0, 0x11, 0x00


	//----- nvinfo : EIATTR_KPARAM_INFO
	.align		4
.L_15:
        /*0048*/ 	.byte	0x04, 0x17
        /*004a*/ 	.short	(.L_17 - .L_16)
.L_16:
        /*004c*/ 	.word	0x00000000
        /*0050*/ 	.short	0x0009
        /*0052*/ 	.short	0x0030
        /*0054*/ 	.byte	0x00, 0xf0, 0x11, 0x00


	//----- nvinfo : EIATTR_KPARAM_INFO
	.align		4
.L_17:
        /*0058*/ 	.byte	0x04, 0x17
        /*005a*/ 	.short	(.L_19 - .L_18)
.L_18:
        /*005c*/ 	.word	0x00000000
        /*0060*/ 	.short	0x0008
        /*0062*/ 	.short	0x002c
        /*0064*/ 	.byte	0x00, 0xf0, 0x11, 0x00


	//----- nvinfo : EIATTR_KPARAM_INFO
	.align		4
.L_19:
        /*0068*/ 	.byte	0x04, 0x17
        /*006a*/ 	.short	(.L_21 - .L_20)
.L_20:
        /*006c*/ 	.word	0x00000000
        /*0070*/ 	.short	0x0007
        /*0072*/ 	.short	0x0028
        /*0074*/ 	.byte	0x00, 0xf0, 0x11, 0x00


	//----- nvinfo : EIATTR_KPARAM_INFO
	.align		4
.L_21:
        /*0078*/ 	.byte	0x04, 0x17
        /*007a*/ 	.short	(.L_23 - .L_22)
.L_22:
        /*007c*/ 	.word	0x00000000
        /*0080*/ 	.short	0x0006
        /*0082*/ 	.short	0x0024
        /*0084*/ 	.byte	0x00, 0xf0, 0x11, 0x00


	//----- nvinfo : EIATTR_KPARAM_INFO
	.align		4
.L_23:
        /*0088*/ 	.byte	0x04, 0x17
        /*008a*/ 	.short	(.L_25 - .L_24)
.L_24:
        /*008c*/ 	.word	0x00000000
        /*0090*/ 	.short	0x0005
        /*0092*/ 	.short	0x0020
        /*0094*/ 	.byte	0x00, 0xf0, 0x11, 0x00


	//----- nvinfo : EIATTR_KPARAM_INFO
	.align		4
.L_25:
        /*0098*/ 	.byte	0x04, 0x17
        /*009a*/ 	.short	(.L_27 - .L_26)
.L_26:
        /*009c*/ 	.word	0x00000000
        /*00a0*/ 	.short	0x0004
        /*00a2*/ 	.short	0x001c
        /*00a4*/ 	.byte	0x00, 0xf0, 0x11, 0x00


	//----- nvinfo : EIATTR_KPARAM_INFO
	.align		4
.L_27:
        /*00a8*/ 	.byte	0x04, 0x17
        /*00aa*/ 	.short	(.L_29 - .L_28)
.L_28:
        /*00ac*/ 	.word	0x00000000
        /*00b0*/ 	.short	0x0003
        /*00b2*/ 	.short	0x0018
        /*00b4*/ 	.byte	0x00, 0xf0, 0x11, 0x00


	//----- nvinfo : EIATTR_KPARAM_INFO
	.align		4
.L_29:
        /*00b8*/ 	.byte	0x04, 0x17
        /*00ba*/ 	.short	(.L_31 - .L_30)
.L_30:
        /*00bc*/ 	.word	0x00000000
        /*00c0*/ 	.short	0x0002
        /*00c2*/ 	.short	0x0010
        /*00c4*/ 	.byte	0x00, 0xf4, 0x21, 0x00


	//----- nvinfo : EIATTR_KPARAM_INFO
	.align		4
.L_31:
        /*00c8*/ 	.byte	0x04, 0x17
        /*00ca*/ 	.short	(.L_33 - .L_32)
.L_32:
        /*00cc*/ 	.word	0x00000000
        /*00d0*/ 	.short	0x0001
        /*00d2*/ 	.short	0x0008
        /*00d4*/ 	.byte	0x00, 0xf4, 0x21, 0x00


	//----- nvinfo : EIATTR_KPARAM_INFO
	.align		4
.L_33:
        /*00d8*/ 	.byte	0x04, 0x17
        /*00da*/ 	.short	(.L_35 - .L_34)
.L_34:
        /*00dc*/ 	.word	0x00000000
        /*00e0*/ 	.short	0x0000
        /*00e2*/ 	.short	0x0000
        /*00e4*/ 	.byte	0x00, 0xf4, 0x21, 0x00


	//----- nvinfo : EIATTR_EXPLICIT_CLUSTER
	.align		4
.L_35:
        /*00e8*/ 	.byte	0x01, 0x3e
	.zero		2


	//----- nvinfo : EIATTR_CTA_PER_CLUSTER
	.align		4
        /*00ec*/ 	.byte	0x04, 0x3d
        /*00ee*/ 	.short	(.L_37 - .L_36)
.L_36:
        /*00f0*/ 	.word	0x00000002
        /*00f4*/ 	.word	0x00000001
        /*00f8*/ 	.word	0x00000001


	//----- nvinfo : EIATTR_SPARSE_MMA_MASK
	.align		4
.L_37:
        /*00fc*/ 	.byte	0x03, 0x50
        /*00fe*/ 	.short	0x0000


	//----- nvinfo : EIATTR_MAXREG_COUNT
	.align		4
        /*0100*/ 	.byte	0x03, 0x1b
        /*0102*/ 	.short	0x00ff


	//----- nvinfo : EIATTR_NUM_BARRIERS
	.align		4
        /*0104*/ 	.byte	0x02, 0x4c
        /*0106*/ 	.byte	0x01
	.zero		1


	//----- nvinfo : EIATTR_MERCURY_ISA_VERSION
	.align		4
        /*0108*/ 	.byte	0x03, 0x5f
        /*010a*/ 	.short	0x0101


	//----- nvinfo : EIATTR_EXIT_INSTR_OFFSETS
	.align		4
        /*010c*/ 	.byte	0x04, 0x1c
        /*010e*/ 	.short	(.L_39 - .L_38)


	//   ....[0]....
.L_38:
        /*0110*/ 	.word	0x00009860


	//   ....[1]....
        /*0114*/ 	.word	0x00009890


	//----- nvinfo : EIATTR_REQNTID
	.align		4
.L_39:
        /*0118*/ 	.byte	0x04, 0x10
        /*011a*/ 	.short	(.L_41 - .L_40)
.L_40:
        /*011c*/ 	.word	0x00000080
        /*0120*/ 	.word	0x00000001
        /*0124*/ 	.word	0x00000001


	//----- nvinfo : EIATTR_CBANK_PARAM_SIZE
	.align		4
.L_41:
        /*0128*/ 	.byte	0x03, 0x19
        /*012a*/ 	.short	0x0050


	//----- nvinfo : EIATTR_PARAM_CBANK
	.align		4
        /*012c*/ 	.byte	0x04, 0x0a
        /*012e*/ 	.short	(.L_43 - .L_42)
	.align		4
.L_42:
        /*0130*/ 	.word	index@(.nv.constant0.matmul_kernel)
        /*0134*/ 	.short	0x0210
        /*0136*/ 	.short	0x0050


	//----- nvinfo : EIATTR_SW_WAR
	.align		4
.L_43:
        /*0138*/ 	.byte	0x04, 0x36
        /*013a*/ 	.short	(.L_45 - .L_44)
.L_44:
        /*013c*/ 	.word	0x00000008
.L_45:


//--------------------- .nv.callgraph             --------------------------
	.section	.nv.callgraph,"",@"SHT_CUDA_CALLGRAPH"
	.align	4
	.sectionentsize	8
	.align		4
        /*0000*/ 	.word	0x00000000
	.align		4
        /*0004*/ 	.word	0xffffffff
	.align		4
        /*0008*/ 	.word	0x00000000
	.align		4
        /*000c*/ 	.word	0xfffffffe
	.align		4
        /*0010*/ 	.word	0x00000000
	.align		4
        /*0014*/ 	.word	0xfffffffd
	.align		4
        /*0018*/ 	.word	0x00000000
	.align		4
        /*001c*/ 	.word	0xfffffffc


//--------------------- .text.matmul_kernel       --------------------------
	.section	.text.matmul_kernel,"ax",@progbits
	.align	128
        .global         matmul_kernel
        .type           matmul_kernel,@function
        .size           matmul_kernel,(.L_x_3 - matmul_kernel)
        .other          matmul_kernel,@"STO_CUDA_ENTRY STV_DEFAULT"
matmul_kernel:
.text.matmul_kernel:
[----:B------:R-:W-:Y:S08]  /*0000*/  LDC R1, c[0x0][0x28] ;  /* 0x00000a00ff017b82 */ /* 0x000ff00000000800 */
[----:B------:R-:W0:Y:S01]  /*0010*/  LDC.64 R34, c[0x0][0x228] ;  /* 0x00008a00ff227b82 */ /* 0x000e220000000a00 */
[----:B------:R-:W1:Y:S01]  /*0020*/  S2R R251, SR_CgaCtaId ;  /* 0x0000000000fb7919 */ /* 0x000e620000008800 */
[----:B------:R-:W-:Y:S01]  /*0030*/  ULDC.64 UR14, c[0x0][0x208] ;  /* 0x00008200000e7ab9 */ /* 0x000fe20000000a00 */
[----:B------:R-:W-:-:S02]  /*0040*/  CS2R R92, SRZ ;  /* 0x00000000005c7805 */ /* 0x000fc4000001ff00 */
[----:B------:R-:W-:Y:S02]  /*0050*/  CS2R R94, SRZ ;  /* 0x00000000005e7805 */ /* 0x000fe4000001ff00 */
[----:B------:R-:W-:Y:S02]  /*0060*/  CS2R R96, SRZ ;  /* 0x0000000000607805 */ /* 0x000fe4000001ff00 */
[----:B------:R-:W-:Y:S02]  /*0070*/  CS2R R98, SRZ ;  /* 0x0000000000627805 */ /* 0x000fe4000001ff00 */
[----:B------:R-:W-:Y:S01]  /*0080*/  CS2R R100, SRZ ;  /* 0x0000000000647805 */ /* 0x000fe2000001ff00 */
[----:B------:R-:W2:Y:S01]  /*0090*/  S2UR UR4, SR_CTAID.X ;  /* 0x00000000000479c3 */ /* 0x000ea20000002500 */
[----:B------:R-:W-:Y:S02]  /*00a0*/  CS2R R102, SRZ ;  /* 0x0000000000667805 */ /* 0x000fe4000001ff00 */
[----:B------:R-:W-:-:S02]  /*00b0*/  CS2R R104, SRZ ;  /* 0x0000000000687805 */ /* 0x000fc4000001ff00 */
[----:B------:R-:W-:Y:S02]  /*00c0*/  CS2R R106, SRZ ;  /* 0x00000000006a7805 */ /* 0x000fe4000001ff00 */
[----:B------:R-:W-:Y:S02]  /*00d0*/  CS2R R108, SRZ ;  /* 0x00000000006c7805 */ /* 0x000fe4000001ff00 */
[----:B------:R-:W-:Y:S02]  /*00e0*/  CS2R R110, SRZ ;  /* 0x00000000006e7805 */ /* 0x000fe4000001ff00 */
[----:B------:R-:W-:Y:S02]  /*00f0*/  CS2R R44, SRZ ;  /* 0x00000000002c7805 */ /* 0x000fe4000001ff00 */
        /* <DEDUP_REMOVED lines=8> */
[----:B------:R-:W-:Y:S01]  /*0180*/  CS2R R62, SRZ ;  /* 0x00000000003e7805 */ /* 0x000fe2000001ff00 */
[----:B0-----:R-:W-:Y:S01]  /*0190*/  VIADD R0, R35, 0xff ;  /* 0x000000ff23007836 */ /* 0x001fe20000000000 */
[----:B------:R-:W-:Y:S02]  /*01a0*/  CS2R R64, SRZ ;  /* 0x0000000000407805 */ /* 0x000fe4000001ff00 */
[----:B------:R-:W-:Y:S02]  /*01b0*/  CS2R R66, SRZ ;  /* 0x0000000000427805 */ /* 0x000fe4000001ff00 */
[----:B------:R-:W-:Y:S02]  /*01c0*/  CS2R R68, SRZ ;  /* 0x0000000000447805 */ /* 0x000fe4000001ff00 */
[----:B------:R-:W-:Y:S02]  /*01d0*/  CS2R R70, SRZ ;  /* 0x0000000000467805 */ /* 0x000fe4000001ff00 */
[----:B------:R-:W-:-:S02]  /*01e0*/  SHF.R.S32.HI R3, RZ, 0x1f, R0 ;  /* 0x0000001fff037819 */ /* 0x000fc40000011400 */
[----:B------:R-:W-:Y:S02]  /*01f0*/  CS2R R72, SRZ ;  /* 0x0000000000487805 */ /* 0x000fe4000001ff00 */
[----:B------:R-:W-:Y:S02]  /*0200*/  CS2R R74, SRZ ;  /* 0x00000000004a7805 */ /* 0x000fe4000001ff00 */
[----:B--2---:R-:W-:Y:S01]  /*0210*/  I2FP.F32.U32 R5, UR4 ;  /* 0x0000000400057c45 */ /* 0x004fe20008201000 */
[----:B------:R-:W-:Y:S01]  /*0220*/  ULDC UR4, c[0x0][0x150] ;  /* 0x0000540000047ab9 */ /* 0x000fe20000000800 */
[----:B------:R-:W-:Y:S02]  /*0230*/  LEA.HI R3, R3, R0, RZ, 0x8 ;  /* 0x0000000003037211 */ /* 0x000fe400078f40ff */
[----:B------:R-:W-:Y:S02]  /*0240*/  CS2R R76, SRZ ;  /* 0x00000000004c7805 */ /* 0x000fe4000001ff00 */
[----:B------:R-:W-:Y:S01]  /*0250*/  CS2R R78, SRZ ;  /* 0x00000000004e7805 */ /* 0x000fe2000001ff00 */
[----:B------:R-:W-:Y:S01]  /*0260*/  FMUL R5, R5, UR4 ;  /* 0x0000000405057c20 */ /* 0x000fe20008400000 */
[----:B------:R-:W-:-:S02]  /*0270*/  SHF.R.S32.HI R3, RZ, 0x8, R3 ;  /* 0x00000008ff037819 */ /* 0x000fc40000011403 */
[----:B------:R-:W-:Y:S02]  /*0280*/  CS2R R80, SRZ ;  /* 0x0000000000507805 */ /* 0x000fe4000001ff00 */
[C---:B-1----:R-:W-:Y:S01]  /*0290*/  R2UR UR4, R251.reuse ;  /* 0x00000000fb0472ca */ /* 0x042fe200000e0000 */
[----:B------:R-:W-:Y:S01]  /*02a0*/  IMAD.SHL.U32 R251, R251, 0x80, RZ ;  /* 0x00000080fbfb7824 */ /* 0x000fe200078e00ff */
[----:B------:R-:W-:Y:S01]  /*02b0*/  CS2R R82, SRZ ;  /* 0x0000000000527805 */ /* 0x000fe2000001ff00 */
[----:B------:R-:W-:Y:S01]  /*02c0*/  IMAD.SHL.U32 R4, R3, 0x8, RZ ;  /* 0x0000000803047824 */ /* 0x000fe200078e00ff */
[----:B------:R-:W0:Y:S01]  /*02d0*/  F2I.U32.TRUNC.NTZ R5, R5 ;  /* 0x0000000500057305 */ /* 0x000e22000020f000 */
[----:B------:R-:W-:Y:S02]  /*02e0*/  CS2R R84, SRZ ;  /* 0x0000000000547805 */ /* 0x000fe4000001ff00 */
[----:B------:R-:W-:Y:S02]  /*02f0*/  CS2R R86, SRZ ;  /* 0x0000000000567805 */ /* 0x000fe4000001ff00 */
[----:B------:R-:W-:-:S02]  /*0300*/  LOP3.LUT R251, R251, 0x80, RZ, 0xc0, !PT ;  /* 0x00000080fbfb7812 */ /* 0x000fc400078ec0ff */
[----:B------:R-:W-:-:S04]  /*0310*/  IABS R7, R4 ;  /* 0x0000000400077213 */ /* 0x000fc80000000000 */
[----:B------:R-:W1:Y:S01]  /*0320*/  I2F.RP R0, R7 ;  /* 0x0000000700007306 */ /* 0x000e620000209400 */
[----:B0-----:R-:W-:-:S07]  /*0330*/  IABS R11, R5 ;  /* 0x00000005000b7213 */ /* 0x001fce0000000000 */
[----:B-1----:R-:W0:Y:S02]  /*0340*/  MUFU.RCP R0, R0 ;  /* 0x0000000000007308 */ /* 0x002e240000001000 */
[----:B0-----:R-:W-:Y:S01]  /*0350*/  VIADD R2, R0, 0xffffffe ;  /* 0x0ffffffe00027836 */ /* 0x001fe20000000000 */
[----:B------:R-:W-:-:S05]  /*0360*/  IABS R0, R4 ;  /* 0x0000000400007213 */ /* 0x000fca0000000000 */
[----:B------:R0:W1:Y:S01]  /*0370*/  F2I.FTZ.U32.TRUNC.NTZ R3, R2 ;  /* 0x0000000200037305 */ /* 0x000062000021f000 */
[----:B------:R-:W-:Y:S02]  /*0380*/  IMAD.MOV R0, RZ, RZ, -R0 ;  /* 0x000000ffff007224 */ /* 0x000fe400078e0a00 */
[----:B0-----:R-:W-:Y:S02]  /*0390*/  IMAD.MOV.U32 R2, RZ, RZ, RZ ;  /* 0x000000ffff027224 */ /* 0x001fe400078e00ff */
[----:B-1----:R-:W-:-:S04]  /*03a0*/  IMAD.MOV R6, RZ, RZ, -R3 ;  /* 0x000000ffff067224 */ /* 0x002fc800078e0a03 */
[----:B------:R-:W-:-:S04]  /*03b0*/  IMAD R9, R6, R7, RZ ;  /* 0x0000000706097224 */ /* 0x000fc800078e02ff */
[----:B------:R-:W-:-:S06]  /*03c0*/  IMAD.HI.U32 R2, R3, R9, R2 ;  /* 0x0000000903027227 */ /* 0x000fcc00078e0002 */
[----:B------:R-:W-:-:S04]  /*03d0*/  IMAD.HI.U32 R2, R2, R11, RZ ;  /* 0x0000000b02027227 */ /* 0x000fc800078e00ff */
[----:B------:R-:W-:-:S05]  /*03e0*/  IMAD R0, R2, R0, R11 ;  /* 0x0000000002007224 */ /* 0x000fca00078e020b */
[----:B------:R-:W-:-:S13]  /*03f0*/  ISETP.GT.U32.AND P1, PT, R7, R0, PT ;  /* 0x000000000700720c */ /* 0x000fda0003f24070 */
[----:B------:R-:W-:Y:S02]  /*0400*/  @!P1 IMAD.IADD R0, R0, 0x1, -R7 ;  /* 0x0000000100009824 */ /* 0x000fe400078e0a07 */
[----:B------:R-:W-:Y:S01]  /*0410*/  @!P1 VIADD R2, R2, 0x1 ;  /* 0x0000000102029836 */ /* 0x000fe20000000000 */
[----:B------:R-:W-:Y:S02]  /*0420*/  ISETP.NE.AND P1, PT, R4, RZ, PT ;  /* 0x000000ff0400720c */ /* 0x000fe40003f25270 */
[----:B------:R-:W-:Y:S02]  /*0430*/  ISETP.GE.U32.AND P0, PT, R0, R7, PT ;  /* 0x000000070000720c */ /* 0x000fe40003f06070 */
[----:B------:R-:W-:-:S04]  /*0440*/  LOP3.LUT R0, R5, R4, RZ, 0x3c, !PT ;  /* 0x0000000405007212 */ /* 0x000fc800078e3cff */
[----:B------:R-:W-:Y:S01]  /*0450*/  ISETP.GE.AND P2, PT, R0, RZ, PT ;  /* 0x000000ff0000720c */ /* 0x000fe20003f46270 */
[----:B------:R-:W-:-:S05]  /*0460*/  VIADD R0, R34, 0x7f ;  /* 0x0000007f22007836 */ /* 0x000fca0000000000 */
[----:B------:R-:W-:Y:S01]  /*0470*/  SHF.R.S32.HI R3, RZ, 0x1f, R0 ;  /* 0x0000001fff037819 */ /* 0x000fe20000011400 */
[----:B------:R-:W-:-:S03]  /*0480*/  @P0 VIADD R2, R2, 0x1 ;  /* 0x0000000102020836 */ /* 0x000fc60000000000 */
[----:B------:R-:W-:-:S03]  /*0490*/  LEA.HI R3, R3, R0, RZ, 0x7 ;  /* 0x0000000003037211 */ /* 0x000fc600078f38ff */
[----:B------:R-:W-:Y:S01]  /*04a0*/  @!P2 IMAD.MOV R2, RZ, RZ, -R2 ;  /* 0x000000ffff02a224 */ /* 0x000fe200078e0a02 */
[----:B------:R-:W-:-:S05]  /*04b0*/  @!P1 LOP3.LUT R2, RZ, R4, RZ, 0x33, !PT ;  /* 0x00000004ff029212 */ /* 0x000fca00078e33ff */
[----:B------:R-:W-:Y:S02]  /*04c0*/  IMAD.SHL.U32 R252, R2, 0x8, RZ ;  /* 0x0000000802fc7824 */ /* 0x000fe400078e00ff */
[----:B------:R-:W-:-:S03]  /*04d0*/  IMAD.MOV R2, RZ, RZ, -R2 ;  /* 0x000000ffff027224 */ /* 0x000fc600078e0a02 */
[----:B------:R-:W-:Y:S01]  /*04e0*/  LEA.HI.SX32 R3, R3, -R252, 0x19 ;  /* 0x800000fc03037211 */ /* 0x000fe200078fcaff */
[----:B------:R-:W-:-:S03]  /*04f0*/  IMAD R4, R4, R2, R5 ;  /* 0x0000000204047224 */ /* 0x000fc600078e0205 */
[----:B------:R-:W-:Y:S02]  /*0500*/  VIMNMX R11, R3, 0x8, PT ;  /* 0x00000008030b7848 */ /* 0x000fe40003fe0100 */
[----:B------:R-:W-:Y:S02]  /*0510*/  IABS R9, R4 ;  /* 0x0000000400097213 */ /* 0x000fe40000000000 */
[----:B------:R-:W-:-:S04]  /*0520*/  IABS R7, R11 ;  /* 0x0000000b00077213 */ /* 0x000fc80000000000 */
[----:B------:R-:W0:Y:S08]  /*0530*/  I2F.RP R0, R7 ;  /* 0x0000000700007306 */ /* 0x000e300000209400 */
[----:B0-----:R-:W0:Y:S02]  /*0540*/  MUFU.RCP R0, R0 ;  /* 0x0000000000007308 */ /* 0x001e240000001000 */
[----:B0-----:R-:W-:-:S06]  /*0550*/  VIADD R3, R0, 0xffffffe ;  /* 0x0ffffffe00037836 */ /* 0x001fcc0000000000 */
[----:B------:R-:W0:Y:S02]  /*0560*/  F2I.FTZ.U32.TRUNC.NTZ R3, R3 ;  /* 0x0000000300037305 */ /* 0x000e24000021f000 */
[----:B0-----:R-:W-:-:S04]  /*0570*/  IMAD.MOV R6, RZ, RZ, -R3 ;  /* 0x000000ffff067224 */ /* 0x001fc800078e0a03 */
[----:B------:R-:W-:Y:S01]  /*0580*/  IMAD.MOV.U32 R2, RZ, RZ, R6 ;  /* 0x000000ffff027224 */ /* 0x000fe200078e0006 */
[----:B------:R-:W-:-:S03]  /*0590*/  IABS R6, R11 ;  /* 0x0000000b00067213 */ /* 0x000fc60000000000 */
[----:B------:R-:W-:Y:S02]  /*05a0*/  IMAD R5, R2, R7, RZ ;  /* 0x0000000702057224 */ /* 0x000fe400078e02ff */
[----:B------:R-:W-:Y:S02]  /*05b0*/  IMAD.MOV.U32 R2, RZ, RZ, RZ ;  /* 0x000000ffff027224 */ /* 0x000fe400078e00ff */
[----:B------:R-:W-:Y:S02]  /*05c0*/  IMAD.MOV R0, RZ, RZ, -R6 ;  /* 0x000000ffff007224 */ /* 0x000fe400078e0a06 */
[----:B------:R-:W-:Y:S01]  /*05d0*/  IMAD.HI.U32 R2, R3, R5, R2 ;  /* 0x0000000503027227 */ /* 0x000fe200078e0002 */
[----:B------:R-:W0:Y:S01]  /*05e0*/  LDC R6, c[0x0][0x230] ;  /* 0x00008c00ff067b82 */ /* 0x000e220000000800 */
[----:B------:R-:W-:-:S04]  /*05f0*/  MOV R3, 0x400 ;  /* 0x0000040000037802 */ /* 0x000fc80000000f00 */
[----:B------:R-:W-:Y:S01]  /*0600*/  IMAD.HI.U32 R2, R2, R9, RZ ;  /* 0x0000000902027227 */ /* 0x000fe200078e00ff */
[----:B------:R-:W-:-:S03]  /*0610*/  R2UR UR12, R3 ;  /* 0x00000000030c72ca */ /* 0x000fc600000e0000 */
[----:B------:R-:W-:-:S05]  /*0620*/  IMAD R0, R2, R0, R9 ;  /* 0x0000000002007224 */ /* 0x000fca00078e0209 */
[----:B------:R-:W-:-:S05]  /*0630*/  ISETP.GT.U32.AND P1, PT, R7, R0, PT ;  /* 0x000000000700720c */ /* 0x000fca0003f24070 */
[----:B------:R-:W-:Y:S01]  /*0640*/  ULEA UR12, UR4, UR12, 0x18 ;  /* 0x0000000c040c7291 */ /* 0x000fe2000f8ec03f */
[----:B0-----:R-:W-:-:S07]  /*0650*/  VIADD R6, R6, 0x1f ;  /* 0x0000001f06067836 */ /* 0x001fce0000000000 */
[----:B------:R-:W-:Y:S02]  /*0660*/  @!P1 IMAD.IADD R0, R0, 0x1, -R7 ;  /* 0x0000000100009824 */ /* 0x000fe400078e0a07 */
[----:B------:R-:W-:Y:S01]  /*0670*/  @!P1 VIADD R2, R2, 0x1 ;  /* 0x0000000102029836 */ /* 0x000fe20000000000 */
[----:B------:R-:W-:Y:S02]  /*0680*/  ISETP.NE.AND P1, PT, R11, RZ, PT ;  /* 0x000000ff0b00720c */ /* 0x000fe40003f25270 */
[----:B------:R-:W-:Y:S02]  /*0690*/  ISETP.GE.U32.AND P0, PT, R0, R7, PT ;  /* 0x000000070000720c */ /* 0x000fe40003f06070 */
[----:B------:R-:W0:Y:S01]  /*06a0*/  S2R R7, SR_TID.X ;  /* 0x0000000000077919 */ /* 0x000e220000002100 */
[----:B------:R-:W-:-:S04]  /*06b0*/  LOP3.LUT R0, R4, R11, RZ, 0x3c, !PT ;  /* 0x0000000b04007212 */ /* 0x000fc800078e3cff */
[----:B------:R-:W-:-:S06]  /*06c0*/  ISETP.GE.AND P2, PT, R0, RZ, PT ;  /* 0x000000ff0000720c */ /* 0x000fcc0003f46270 */
[----:B------:R-:W-:Y:S01]  /*06d0*/  @P0 VIADD R2, R2, 0x1 ;  /* 0x0000000102020836 */ /* 0x000fe20000000000 */
[----:B------:R-:W-:-:S06]  /*06e0*/  ISETP.GE.AND P0, PT, R6, 0x20, PT ;  /* 0x000000200600780c */ /* 0x000fcc0003f06270 */
[----:B------:R-:W-:Y:S01]  /*06f0*/  @!P2 IMAD.MOV R2, RZ, RZ, -R2 ;  /* 0x000000ffff02a224 */ /* 0x000fe200078e0a02 */
[----:B------:R-:W-:-:S05]  /*0700*/  @!P1 LOP3.LUT R2, RZ, R11, RZ, 0x33, !PT ;  /* 0x0000000bff029212 */ /* 0x000fca00078e33ff */
[----:B------:R-:W-:-:S04]  /*0710*/  IMAD.MOV R0, RZ, RZ, -R2 ;  /* 0x000000ffff007224 */ /* 0x000fc800078e0a02 */
[----:B------:R-:W-:Y:S01]  /*0720*/  IMAD R0, R11, R0, R4 ;  /* 0x000000000b007224 */ /* 0x000fe200078e0204 */
[----:B0-----:R-:W-:-:S03]  /*0730*/  LOP3.LUT R8, R7, 0x7f, RZ, 0xc0, !PT ;  /* 0x0000007f07087812 */ /* 0x001fc600078ec0ff */
[----:B------:R-:W-:Y:S02]  /*0740*/  IMAD.IADD R252, R252, 0x1, R0 ;  /* 0x00000001fcfc7824 */ /* 0x000fe400078e0200 */
[----:B------:R-:W-:Y:S02]  /*0750*/  IMAD.SHL.U32 R0, R2, 0x100, RZ ;  /* 0x0000010002007824 */ /* 0x000fe400078e00ff */
[----:B------:R-:W-:Y:S01]  /*0760*/  IMAD R252, R252, 0x80, R8 ;  /* 0x00000080fcfc7824 */ /* 0x000fe200078e0208 */
[----:B------:R-:W-:Y:S06]  /*0770*/  @!P0 BRA `(.L_x_0) ;  /* 0x0000004c00388947 */ /* 0x000fec0003800000 */
[----:B------:R-:W-:Y:S01]  /*0780*/  IABS R14, R34 ;  /* 0x00000022000e7213 */ /* 0x000fe20000000000 */
[----:B------:R-:W-:Y:S01]  /*0790*/  IMAD.MOV.U32 R2, RZ, RZ, RZ ;  /* 0x000000ffff027224 */ /* 0x000fe200078e00ff */
[----:B------:R-:W-:Y:S01]  /*07a0*/  IABS R4, R35 ;  /* 0x0000002300047213 */ /* 0x000fe20000000000 */
[----:B------:R-:W-:Y:S01]  /*07b0*/  ULDC UR4, c[0x0][0x234] ;  /* 0x00008d0000047ab9 */ /* 0x000fe20000000800 */
[----:B------:R-:W0:Y:S01]  /*07c0*/  I2F.RP R8, R14 ;  /* 0x0000000e00087306 */ /* 0x000e220000209400 */
[----:B------:R-:W-:Y:S01]  /*07d0*/  IABS R13, R252 ;  /* 0x000000fc000d7213 */ /* 0x000fe20000000000 */
[----:B------:R-:W-:Y:S01]  /*07e0*/  ULDC.64 UR16, c[0x0][0x210] ;  /* 0x0000840000107ab9 */ /* 0x000fe20000000a00 */
[----:B------:R-:W-:Y:S01]  /*07f0*/  SHF.R.S32.HI R10, RZ, 0x6, R7 ;  /* 0x00000006ff0a7819 */ /* 0x000fe20000011407 */
[----:B------:R-:W1:Y:S01]  /*0800*/  LDC R236, c[0x0][0x23c] ;  /* 0x00008f00ffec7b82 */ /* 0x000e620000000800 */
[----:B------:R-:W-:Y:S01]  /*0810*/  LOP3.LUT R12, R7, 0x40, RZ, 0xc0, !PT ;  /* 0x00000040070c7812 */ /* 0x000fe200078ec0ff */
[----:B------:R-:W-:Y:S01]  /*0820*/  ULDC UR7, c[0x0][0x230] ;  /* 0x00008c0000077ab9 */ /* 0x000fe20000000800 */
[----:B------:R-:W-:Y:S01]  /*0830*/  SGXT R10, R10, 0x1 ;  /* 0x000000010a0a781a */ /* 0x000fe20000000200 */
[----:B------:R-:W2:Y:S01]  /*0840*/  I2F.RP R5, R4 ;  /* 0x0000000400057306 */ /* 0x000ea20000209400 */
[----:B------:R-:W-:-:S02]  /*0850*/  ISETP.GE.AND P5, PT, R252, RZ, PT ;  /* 0x000000fffc00720c */ /* 0x000fc40003fa6270 */
[----:B------:R-:W-:Y:S02]  /*0860*/  CS2R R88, SRZ ;  /* 0x0000000000587805 */ /* 0x000fe4000001ff00 */
[----:B------:R-:W-:Y:S02]  /*0870*/  ISETP.NE.AND P2, PT, R34, RZ, PT ;  /* 0x000000ff2200720c */ /* 0x000fe40003f45270 */
[----:B------:R-:W-:Y:S02]  /*0880*/  CS2R R90, SRZ ;  /* 0x00000000005a7805 */ /* 0x000fe4000001ff00 */
[----:B------:R-:W-:Y:S02]  /*0890*/  CS2R R92, SRZ ;  /* 0x00000000005c7805 */ /* 0x000fe4000001ff00 */
[----:B------:R-:W-:Y:S02]  /*08a0*/  CS2R R94, SRZ ;  /* 0x00000000005e7805 */ /* 0x000fe4000001ff00 */
[----:B------:R-:W-:Y:S01]  /*08b0*/  CS2R R96, SRZ ;  /* 0x0000000000607805 */ /* 0x000fe2000001ff00 */
[----:B0-----:R-:W0:Y:S01]  /*08c0*/  MUFU.RCP R8, R8 ;  /* 0x0000000800087308 */ /* 0x001e220000001000 */
[----:B------:R-:W-:-:S02]  /*08d0*/  CS2R R98, SRZ ;  /* 0x0000000000627805 */ /* 0x000fc4000001ff00 */
[----:B------:R-:W-:Y:S02]  /*08e0*/  CS2R R100, SRZ ;  /* 0x0000000000647805 */ /* 0x000fe4000001ff00 */
[----:B------:R-:W-:Y:S02]  /*08f0*/  CS2R R102, SRZ ;  /* 0x0000000000667805 */ /* 0x000fe4000001ff00 */
[----:B------:R-:W-:Y:S02]  /*0900*/  CS2R R104, SRZ ;  /* 0x0000000000687805 */ /* 0x000fe4000001ff00 */
[----:B------:R-:W-:Y:S02]  /*0910*/  CS2R R106, SRZ ;  /* 0x00000000006a7805 */ /* 0x000fe4000001ff00 */
[----:B------:R-:W-:Y:S02]  /*0920*/  CS2R R108, SRZ ;  /* 0x00000000006c7805 */ /* 0x000fe4000001ff00 */
[----:B------:R-:W-:Y:S01]  /*0930*/  CS2R R110, SRZ ;  /* 0x00000000006e7805 */ /* 0x000fe2000001ff00 */
[----:B--2---:R-:W2:Y:S01]  /*0940*/  MUFU.RCP R5, R5 ;  /* 0x0000000500057308 */ /* 0x004ea20000001000 */
[----:B------:R-:W-:-:S02]  /*0950*/  CS2R R112, SRZ ;  /* 0x0000000000707805 */ /* 0x000fc4000001ff00 */
[----:B------:R-:W-:Y:S02]  /*0960*/  CS2R R114, SRZ ;  /* 0x0000000000727805 */ /* 0x000fe4000001ff00 */
[----:B------:R-:W-:Y:S01]  /*0970*/  CS2R R116, SRZ ;  /* 0x0000000000747805 */ /* 0x000fe2000001ff00 */
[----:B-1----:R-:W-:Y:S01]  /*0980*/  IMAD.SHL.U32 R242, R236, 0x20, RZ ;  /* 0x00000020ecf27824 */ /* 0x002fe200078e00ff */
[----:B------:R-:W-:Y:S02]  /*0990*/  CS2R R118, SRZ ;  /* 0x0000000000767805 */ /* 0x000fe4000001ff00 */
[----:B------:R-:W-:Y:S02]  /*09a0*/  CS2R R120, SRZ ;  /* 0x0000000000787805 */ /* 0x000fe4000001ff00 */
[----:B------:R-:W-:Y:S02]  /*09b0*/  CS2R R122, SRZ ;  /* 0x00000000007a7805 */ /* 0x000fe4000001ff00 */
[----:B------:R-:W-:Y:S01]  /*09c0*/  CS2R R124, SRZ ;  /* 0x00000000007c7805 */ /* 0x000fe2000001ff00 */
[----:B0-----:R-:W-:Y:S01]  /*09d0*/  VIADD R9, R8, 0xffffffe ;  /* 0x0ffffffe08097836 */ /* 0x001fe20000000000 */
[----:B------:R-:W-:-:S02]  /*09e0*/  CS2R R126, SRZ ;  /* 0x00000000007e7805 */ /* 0x000fc4000001ff00 */
[----:B------:R-:W-:Y:S02]  /*09f0*/  CS2R R128, SRZ ;  /* 0x0000000000807805 */ /* 0x000fe4000001ff00 */
[----:B------:R-:W-:Y:S01]  /*0a00*/  CS2R R130, SRZ ;  /* 0x0000000000827805 */ /* 0x000fe2000001ff00 */
[----:B------:R0:W1:Y:S01]  /*0a10*/  F2I.FTZ.U32.TRUNC.NTZ R3, R9 ;  /* 0x0000000900037305 */ /* 0x000062000021f000 */
[----:B------:R-:W-:Y:S02]  /*0a20*/  CS2R R132, SRZ ;  /* 0x0000000000847805 */ /* 0x000fe4000001ff00 */
[----:B------:R-:W-:Y:S02]  /*0a30*/  CS2R R134, SRZ ;  /* 0x0000000000867805 */ /* 0x000fe4000001ff00 */
[----:B------:R-:W-:Y:S01]  /*0a40*/  CS2R R136, SRZ ;  /* 0x0000000000887805 */ /* 0x000fe2000001ff00 */
[----:B--2---:R-:W-:Y:S01]  /*0a50*/  VIADD R8, R5, 0xffffffe ;  /* 0x0ffffffe05087836 */ /* 0x004fe20000000000 */
[----:B------:R-:W-:-:S02]  /*0a60*/  SHF.R.S32.HI R5, RZ, 0x1f, R6 ;  /* 0x0000001fff057819 */ /* 0x000fc40000011406 */
[----:B------:R-:W-:Y:S02]  /*0a70*/  CS2R R138, SRZ ;  /* 0x00000000008a7805 */ /* 0x000fe4000001ff00 */
[----:B------:R-:W-:Y:S02]  /*0a80*/  CS2R R140, SRZ ;  /* 0x00000000008c7805 */ /* 0x000fe4000001ff00 */
[----:B------:R-:W-:Y:S02]  /*0a90*/  CS2R R142, SRZ ;  /* 0x00000000008e7805 */ /* 0x000fe4000001ff00 */
[----:B0-----:R-:W-:Y:S02]  /*0aa0*/  SHF.R.U32.HI R9, RZ, 0x5, R7 ;  /* 0x00000005ff097819 */ /* 0x001fe40000011607 */
[----:B------:R-:W-:Y:S02]  /*0ab0*/  CS2R R144, SRZ ;  /* 0x0000000000907805 */ /* 0x000fe4000001ff00 */
[----:B------:R-:W-:Y:S01]  /*0ac0*/  LEA.HI R6, R5, R6, RZ, 0x5 ;  /* 0x0000000605067211 */ /* 0x000fe200078f28ff */
[C---:B------:R-:W-:Y:S01]  /*0ad0*/  IMAD.SHL.U32 R5, R7.reuse, 0x2, RZ ;  /* 0x0000000207057824 */ /* 0x040fe200078e00ff */
[----:B------:R-:W-:-:S02]  /*0ae0*/  LOP3.LUT R7, R7, 0x1f, RZ, 0xc0, !PT ;  /* 0x0000001f07077812 */ /* 0x000fc400078ec0ff */
[----:B------:R-:W-:Y:S01]  /*0af0*/  CS2R R146, SRZ ;  /* 0x0000000000927805 */ /* 0x000fe2000001ff00 */
[----:B-1----:R-:W-:Y:S01]  /*0b00*/  IMAD.MOV R11, RZ, RZ, -R3 ;  /* 0x000000ffff0b7224 */ /* 0x002fe200078e0a03 */
[----:B------:R-:W-:Y:S02]  /*0b10*/  CS2R R148, SRZ ;  /* 0x0000000000947805 */ /* 0x000fe4000001ff00 */
[----:B------:R-:W-:Y:S02]  /*0b20*/  LOP3.LUT R5, R5, 0x7e, RZ, 0xc0, !PT ;  /* 0x0000007e05057812 */ /* 0x000fe400078ec0ff */
[----:B------:R-:W-:Y:S01]  /*0b30*/  CS2R R150, SRZ ;  /* 0x0000000000967805 */ /* 0x000fe2000001ff00 */
[----:B------:R-:W-:Y:S01]  /*0b40*/  IMAD R11, R11, R14, RZ ;  /* 0x0000000e0b0b7224 */ /* 0x000fe200078e02ff */
[----:B------:R-:W-:Y:S02]  /*0b50*/  CS2R R68, SRZ ;  /* 0x0000000000447805 */ /* 0x000fe4000001ff00 */
[----:B------:R-:W-:-:S02]  /*0b60*/  CS2R R70, SRZ ;  /* 0x0000000000467805 */ /* 0x000fc4000001ff00 */
[----:B------:R-:W-:Y:S01]  /*0b70*/  CS2R R72, SRZ ;  /* 0x0000000000487805 */ /* 0x000fe2000001ff00 */
[----:B------:R-:W-:Y:S01]  /*0b80*/  IMAD.HI.U32 R2, R3, R11, R2 ;  /* 0x0000000b03027227 */ /* 0x000fe200078e0002 */
[----:B------:R-:W-:Y:S01]  /*0b90*/  CS2R R74, SRZ ;  /* 0x00000000004a7805 */ /* 0x000fe2000001ff00 */
[----:B------:R-:W0:Y:S01]  /*0ba0*/  F2I.FTZ.U32.TRUNC.NTZ R3, R8 ;  /* 0x0000000800037305 */ /* 0x000e22000021f000 */
[----:B------:R-:W-:Y:S02]  /*0bb0*/  CS2R R76, SRZ ;  /* 0x00000000004c7805 */ /* 0x000fe4000001ff00 */
[----:B------:R-:W-:Y:S02]  /*0bc0*/  CS2R R78, SRZ ;  /* 0x00000000004e7805 */ /* 0x000fe4000001ff00 */
[----:B------:R-:W-:Y:S01]  /*0bd0*/  CS2R R80, SRZ ;  /* 0x0000000000507805 */ /* 0x000fe2000001ff00 */
[----:B------:R-:W-:Y:S01]  /*0be0*/  IMAD.HI.U32 R2, R2, R13, RZ ;  /* 0x0000000d02027227 */ /* 0x000fe200078e00ff */
[----:B------:R-:W-:-:S02]  /*0bf0*/  CS2R R82, SRZ ;  /* 0x0000000000527805 */ /* 0x000fc4000001ff00 */
[----:B------:R-:W-:Y:S02]  /*0c00*/  CS2R R84, SRZ ;  /* 0x0000000000547805 */ /* 0x000fe4000001ff00 */
[----:B------:R-:W-:Y:S01]  /*0c10*/  SHF.R.S32.HI R6, RZ, 0x5, R6 ;  /* 0x00000005ff067819 */ /* 0x000fe20000011406 */
[----:B------:R-:W-:Y:S01]  /*0c20*/  IMAD.MOV R2, RZ, RZ, -R2 ;  /* 0x000000ffff027224 */ /* 0x000fe200078e0a02 */
[----:B------:R-:W-:Y:S01]  /*0c30*/  CS2R R86, SRZ ;  /* 0x0000000000567805 */ /* 0x000fe2000001ff00 */
[----:B------:R-:W-:Y:S01]  /*0c40*/  IMAD R236, R7, R236, RZ ;  /* 0x000000ec07ec7224 */ /* 0x000fe200078e02ff */
[----:B------:R-:W-:Y:S01]  /*0c50*/  UMOV UR5, 0x7fffffdf ;  /* 0x7fffffdf00057882 */ /* 0x000fe20000000000 */
[----:B------:R-:W-:Y:S01]  /*0c60*/  IMAD R13, R14, R2, R13 ;  /* 0x000000020e0d7224 */ /* 0x000fe200078e020d */
[----:B------:R-:W-:Y:S01]  /*0c70*/  SGXT.U32 R2, R9, 0x2 ;  /* 0x000000020902781a */ /* 0x000fe20000000000 */
[----:B0-----:R-:W-:-:S03]  /*0c80*/  IMAD.MOV R9, RZ, RZ, -R3 ;  /* 0x000000ffff097224 */ /* 0x001fc600078e0a03 */
[----:B------:R-:W-:Y:S01]  /*0c90*/  LOP3.LUT R24, R0, R251, R2, 0xfe, !PT ;  /* 0x000000fb00187212 */ /* 0x000fe200078efe02 */
[----:B------:R-:W-:Y:S01]  /*0ca0*/  IMAD.MOV.U32 R2, RZ, RZ, RZ ;  /* 0x000000ffff027224 */ /* 0x000fe200078e00ff */
[----:B------:R-:W-:Y:S01]  /*0cb0*/  ISETP.GT.U32.AND P0, PT, R14, R13, PT ;  /* 0x0000000d0e00720c */ /* 0x000fe20003f04070 */
[----:B------:R-:W-:Y:S01]  /*0cc0*/  IMAD R9, R9, R4, RZ ;  /* 0x0000000409097224 */ /* 0x000fe200078e02ff */
[C---:B------:R-:W-:Y:S02]  /*0cd0*/  LOP3.LUT R16, R24.reuse, 0x7c, RZ, 0xfc, !PT ;  /* 0x0000007c18107812 */ /* 0x040fe400078efcff */
[C---:B------:R-:W-:Y:S01]  /*0ce0*/  LOP3.LUT R18, R24.reuse, 0x78, RZ, 0xfc, !PT ;  /* 0x0000007818127812 */ /* 0x040fe200078efcff */
[----:B------:R-:W-:Y:S01]  /*0cf0*/  IMAD.HI.U32 R8, R3, R9, R2 ;  /* 0x0000000903087227 */ /* 0x000fe200078e0002 */
[----:B------:R-:W-:Y:S02]  /*0d00*/  IABS R11, R16 ;  /* 0x00000010000b7213 */ /* 0x000fe40000000000 */
[----:B------:R-:W-:Y:S01]  /*0d10*/  LOP3.LUT R20, R24, 0x74, RZ, 0xfc, !PT ;  /* 0x0000007418147812 */ /* 0x000fe200078efcff */
[----:B------:R-:W-:Y:S01]  /*0d20*/  IMAD R2, R12, 0x40, R5 ;  /* 0x000000400c027824 */ /* 0x000fe200078e0205 */
[----:B------:R-:W-:Y:S01]  /*0d30*/  IABS R15, R18 ;  /* 0x00000012000f7213 */ /* 0x000fe20000000000 */
[----:B------:R-:W-:Y:S01]  /*0d40*/  IMAD.MOV.U32 R9, RZ, RZ, R11 ;  /* 0x000000ffff097224 */ /* 0x000fe200078e000b */
[----:B------:R-:W-:Y:S01]  /*0d50*/  LOP3.LUT R21, R24, 0x70, RZ, 0xfc, !PT ;  /* 0x0000007018157812 */ /* 0x000fe200078efcff */
[----:B------:R-:W-:Y:S01]  /*0d60*/  @!P0 IMAD.IADD R13, R13, 0x1, -R14 ;  /* 0x000000010d0d8824 */ /* 0x000fe200078e0a0e */
[----:B------:R-:W-:Y:S01]  /*0d70*/  IABS R17, R20 ;  /* 0x0000001400117213 */ /* 0x000fe20000000000 */
[----:B------:R-:W-:Y:S01]  /*0d80*/  IMAD.HI.U32 R3, R8, R9, RZ ;  /* 0x0000000908037227 */ /* 0x000fe200078e00ff */
[----:B------:R-:W-:-:S02]  /*0d90*/  IABS R19, R21 ;  /* 0x0000001500137213 */ /* 0x000fc40000000000 */
[----:B------:R-:W-:Y:S01]  /*0da0*/  ISETP.GT.U32.AND P0, PT, R14, R13, PT ;  /* 0x0000000d0e00720c */ /* 0x000fe20003f04070 */
[----:B------:R-:W-:Y:S01]  /*0db0*/  IMAD.MOV R11, RZ, RZ, -R3 ;  /* 0x000000ffff0b7224 */ /* 0x000fe200078e0a03 */
[----:B------:R-:W-:Y:S01]  /*0dc0*/  LOP3.LUT R3, R5, 0x90, R10, 0x78, !PT ;  /* 0x0000009005037812 */ /* 0x000fe200078e780a */
[----:B------:R-:W-:Y:S01]  /*0dd0*/  IMAD.HI.U32 R5, R8, R15, RZ ;  /* 0x0000000f08057227 */ /* 0x000fe200078e00ff */
[----:B------:R-:W-:Y:S02]  /*0de0*/  ISETP.GE.AND P4, PT, R16, RZ, PT ;  /* 0x000000ff1000720c */ /* 0x000fe40003f86270 */
[----:B------:R-:W-:Y:S01]  /*0df0*/  LOP3.LUT R16, R24, 0x68, RZ, 0xfc, !PT ;  /* 0x0000006818107812 */ /* 0x000fe200078efcff */
[----:B------:R-:W-:Y:S01]  /*0e00*/  IMAD R9, R4, R11, R9 ;  /* 0x0000000b04097224 */ /* 0x000fe200078e0209 */
[----:B------:R-:W-:Y:S01]  /*0e10*/  LOP3.LUT R22, R24, 0x40, RZ, 0xfc, !PT ;  /* 0x0000004018167812 */ /* 0x000fe200078efcff */
[----:B------:R-:W-:Y:S01]  /*0e20*/  IMAD.HI.U32 R10, R8, R17, RZ ;  /* 0x00000011080a7227 */ /* 0x000fe200078e00ff */
[----:B------:R-:W-:-:S02]  /*0e30*/  LOP3.LUT R26, R24, 0x3c, RZ, 0xfc, !PT ;  /* 0x0000003c181a7812 */ /* 0x000fc400078efcff */
[----:B------:R-:W-:Y:S01]  /*0e40*/  ISETP.GT.U32.AND P3, PT, R4, R9, PT ;  /* 0x000000090400720c */ /* 0x000fe20003f64070 */
[----:B------:R-:W-:Y:S01]  /*0e50*/  IMAD.MOV R5, RZ, RZ, -R5 ;  /* 0x000000ffff057224 */ /* 0x000fe200078e0a05 */
[----:B------:R-:W-:Y:S01]  /*0e60*/  IABS R39, R22 ;  /* 0x0000001600277213 */ /* 0x000fe20000000000 */
[----:B------:R-:W-:Y:S01]  /*0e70*/  IMAD.HI.U32 R12, R8, R19, RZ ;  /* 0x00000013080c7227 */ /* 0x000fe200078e00ff */
[----:B------:R-:W-:Y:S02]  /*0e80*/  IABS R41, R26 ;  /* 0x0000001a00297213 */ /* 0x000fe40000000000 */
[C---:B------:R-:W-:Y:S01]  /*0e90*/  LOP3.LUT R28, R24.reuse, 0x30, RZ, 0xfc, !PT ;  /* 0x00000030181c7812 */ /* 0x040fe200078efcff */
[----:B------:R-:W-:Y:S01]  /*0ea0*/  @!P0 IMAD.IADD R13, R13, 0x1, -R14 ;  /* 0x000000010d0d8824 */ /* 0x000fe200078e0a0e */
[----:B------:R-:W-:Y:S01]  /*0eb0*/  LOP3.LUT R14, R24, 0x6c, RZ, 0xfc, !PT ;  /* 0x0000006c180e7812 */ /* 0x000fe200078efcff */
[----:B------:R-:W-:Y:S01]  /*0ec0*/  IMAD.MOV R10, RZ, RZ, -R10 ;  /* 0x000000ffff0a7224 */ /* 0x000fe200078e0a0a */
[----:B------:R-:W-:Y:S01]  /*0ed0*/  ISETP.GE.AND P0, PT, R18, RZ, PT ;  /* 0x000000ff1200720c */ /* 0x000fe20003f06270 */
[----:B------:R-:W-:Y:S01]  /*0ee0*/  IMAD R11, R4, R5, R15 ;  /* 0x00000005040b7224 */ /* 0x000fe200078e020f */
[----:B------:R-:W-:Y:S01]  /*0ef0*/  LOP3.LUT R18, R24, 0x64, RZ, 0xfc, !PT ;  /* 0x0000006418127812 */ /* 0x000fe200078efcff */
[----:B------:R-:W-:Y:S01]  /*0f00*/  IMAD.MOV R12, RZ, RZ, -R12 ;  /* 0x000000ffff0c7224 */ /* 0x000fe200078e0a0c */
[----:B------:R-:W-:Y:S01]  /*0f10*/  IABS R45, R28 ;  /* 0x0000001c002d7213 */ /* 0x000fe20000000000 */
[----:B------:R-:W-:Y:S01]  /*0f20*/  IMAD.MOV.U32 R5, RZ, RZ, R13 ;  /* 0x000000ffff057224 */ /* 0x000fe200078e000d */
[C---:B------:R-:W-:Y:S01]  /*0f30*/  ISETP.GT.U32.AND P1, PT, R4.reuse, R11, PT ;  /* 0x0000000b0400720c */ /* 0x040fe20003f24070 */
[C---:B------:R-:W-:Y:S01]  /*0f40*/  IMAD R13, R4.reuse, R10, R17 ;  /* 0x0000000a040d7224 */ /* 0x040fe200078e0211 */
[----:B------:R-:W-:Y:S01]  /*0f50*/  IABS R17, R14 ;  /* 0x0000000e00117213 */ /* 0x000fe20000000000 */
[C---:B------:R-:W-:Y:S01]  /*0f60*/  IMAD R15, R4.reuse, R12, R19 ;  /* 0x0000000c040f7224 */ /* 0x040fe200078e0213 */
[----:B------:R-:W-:Y:S01]  /*0f70*/  IABS R19, R16 ;  /* 0x0000001000137213 */ /* 0x000fe20000000000 */
[----:B------:R-:W-:Y:S01]  /*0f80*/  @!P5 IMAD.MOV R5, RZ, RZ, -R5 ;  /* 0x000000ffff05d224 */ /* 0x000fe200078e0a05 */
[----:B------:R-:W-:Y:S01]  /*0f90*/  @!P2 LOP3.LUT R5, RZ, R34, RZ, 0x33, !PT ;  /* 0x00000022ff05a212 */ /* 0x000fe200078e33ff */
[----:B------:R-:W-:Y:S01]  /*0fa0*/  @!P3 IMAD.IADD R9, R9, 0x1, -R4 ;  /* 0x000000010909b824 */ /* 0x000fe200078e0a04 */
[----:B------:R-:W-:Y:S01]  /*0fb0*/  ISETP.GT.U32.AND P6, PT, R4, R13, PT ;  /* 0x0000000d0400720c */ /* 0x000fe20003fc4070 */
[----:B------:R-:W-:Y:S01]  /*0fc0*/  IMAD.HI.U32 R10, R8, R17, RZ ;  /* 0x00000011080a7227 */ /* 0x000fe200078e00ff */
[----:B------:R-:W-:-:S02]  /*0fd0*/  ISETP.GT.U32.AND P2, PT, R4, R15, PT ;  /* 0x0000000f0400720c */ /* 0x000fc40003f44070 */
[----:B------:R-:W-:Y:S01]  /*0fe0*/  ISETP.GT.U32.AND P5, PT, R4, R9, PT ;  /* 0x000000090400720c */ /* 0x000fe20003fa4070 */
[----:B------:R-:W-:Y:S01]  /*0ff0*/  @!P1 IMAD.IADD R11, R11, 0x1, -R4 ;  /* 0x000000010b0b9824 */ /* 0x000fe200078e0a04 */
[----:B------:R-:W-:Y:S01]  /*1000*/  ISETP.GE.AND P3, PT, R20, RZ, PT ;  /* 0x000000ff1400720c */ /* 0x000fe20003f66270 */
[----:B------:R-:W-:Y:S01]  /*1010*/  IMAD.MOV R12, RZ, RZ, -R10 ;  /* 0x000000ffff0c7224 */ /* 0x000fe200078e0a0a */
[----:B------:R-:W-:Y:S01]  /*1020*/  LOP3.LUT R20, R24, 0x60, RZ, 0xfc, !PT ;  /* 0x0000006018147812 */ /* 0x000fe200078efcff */
[----:B------:R-:W-:Y:S01]  /*1030*/  IMAD.HI.U32 R10, R8, R19, RZ ;  /* 0x00000013080a7227 */ /* 0x000fe200078e00ff */
[----:B------:R-:W-:Y:S02]  /*1040*/  ISETP.GE.AND P1, PT, R21, RZ, PT ;  /* 0x000000ff1500720c */ /* 0x000fe40003f26270 */
[----:B------:R-:W-:Y:S01]  /*1050*/  IABS R21, R18 ;  /* 0x0000001200157213 */ /* 0x000fe20000000000 */
[--C-:B------:R-:W-:Y:S01]  /*1060*/  @!P6 IMAD.IADD R13, R13, 0x1, -R4.reuse ;  /* 0x000000010d0de824 */ /* 0x100fe200078e0a04 */
[C---:B------:R-:W-:Y:S01]  /*1070*/  ISETP.GT.U32.AND P6, PT, R4.reuse, R11, PT ;  /* 0x0000000b0400720c */ /* 0x040fe20003fc4070 */
[--C-:B------:R-:W-:Y:S01]  /*1080*/  @!P2 IMAD.IADD R15, R15, 0x1, -R4.reuse ;  /* 0x000000010f0fa824 */ /* 0x100fe200078e0a04 */
[----:B------:R-:W-:Y:S01]  /*1090*/  IABS R23, R20 ;  /* 0x0000001400177213 */ /* 0x000fe20000000000 */
[----:B------:R-:W-:Y:S01]  /*10a0*/  @!P5 IMAD.IADD R9, R9, 0x1, -R4 ;  /* 0x000000010909d824 */ /* 0x000fe200078e0a04 */
[C---:B------:R-:W-:Y:S01]  /*10b0*/  ISETP.GT.U32.AND P2, PT, R4.reuse, R13, PT ;  /* 0x0000000d0400720c */ /* 0x040fe20003f44070 */
[C---:B------:R-:W-:Y:S01]  /*10c0*/  IMAD R17, R4.reuse, R12, R17 ;  /* 0x0000000c04117224 */ /* 0x040fe200078e0211 */
[----:B------:R-:W-:Y:S01]  /*10d0*/  ISETP.GT.U32.AND P5, PT, R4, R15, PT ;  /* 0x0000000f0400720c */ /* 0x000fe20003fa4070 */
[----:B------:R-:W-:Y:S01]  /*10e0*/  IMAD.MOV R10, RZ, RZ, -R10 ;  /* 0x000000ffff0a7224 */ /* 0x000fe200078e0a0a */
[----:B------:R-:W-:Y:S01]  /*10f0*/  LOP3.LUT R30, R24, 0x2c, RZ, 0xfc, !PT ;  /* 0x0000002c181e7812 */ /* 0x000fe200078efcff */
[----:B------:R-:W-:Y:S01]  /*1100*/  IMAD.HI.U32 R12, R8, R23, RZ ;  /* 0x00000017080c7227 */ /* 0x000fe200078e00ff */
[----:B------:R-:W-:-:S02]  /*1110*/  IABS R67, R24 ;  /* 0x0000001800437213 */ /* 0x000fc40000000000 */
[----:B------:R-:W-:Y:S01]  /*1120*/  IABS R47, R30 ;  /* 0x0000001e002f7213 */ /* 0x000fe20000000000 */
[--C-:B------:R-:W-:Y:S01]  /*1130*/  @!P6 IMAD.IADD R11, R11, 0x1, -R4.reuse ;  /* 0x000000010b0be824 */ /* 0x100fe200078e0a04 */
[C---:B------:R-:W-:Y:S01]  /*1140*/  ISETP.GT.U32.AND P6, PT, R4.reuse, R17, PT ;  /* 0x000000110400720c */ /* 0x040fe20003fc4070 */
[----:B------:R-:W-:Y:S01]  /*1150*/  IMAD R19, R4, R10, R19 ;  /* 0x0000000a04137224 */ /* 0x000fe200078e0213 */
[----:B------:R-:W-:Y:S01]  /*1160*/  LOP3.LUT R32, R24, 0x8, RZ, 0xfc, !PT ;  /* 0x0000000818207812 */ /* 0x000fe200078efcff */
[--C-:B------:R-:W-:Y:S01]  /*1170*/  @!P2 IMAD.IADD R13, R13, 0x1, -R4.reuse ;  /* 0x000000010d0da824 */ /* 0x100fe200078e0a04 */
[----:B------:R-:W-:Y:S01]  /*1180*/  ISETP.GE.AND P2, PT, R14, RZ, PT ;  /* 0x000000ff0e00720c */ /* 0x000fe20003f46270 */
[----:B------:R-:W-:Y:S01]  /*1190*/  @!P5 IMAD.IADD R15, R15, 0x1, -R4 ;  /* 0x000000010f0fd824 */ /* 0x000fe200078e0a04 */
[----:B------:R-:W-:Y:S01]  /*11a0*/  ISETP.GT.U32.AND P5, PT, R4, R19, PT ;  /* 0x000000130400720c */ /* 0x000fe20003fa4070 */
[----:B------:R-:W-:Y:S01]  /*11b0*/  IMAD.HI.U32 R10, R8, R21, RZ ;  /* 0x00000015080a7227 */ /* 0x000fe200078e00ff */
[----:B------:R-:W-:-:S02]  /*11c0*/  LOP3.LUT R14, R24, 0x5c, RZ, 0xfc, !PT ;  /* 0x0000005c180e7812 */ /* 0x000fc400078efcff */
[----:B------:R-:W-:Y:S01]  /*11d0*/  IABS R63, R32 ;  /* 0x00000020003f7213 */ /* 0x000fe20000000000 */
[----:B------:R-:W-:Y:S01]  /*11e0*/  IMAD.MOV R10, RZ, RZ, -R10 ;  /* 0x000000ffff0a7224 */ /* 0x000fe200078e0a0a */
[----:B------:R-:W-:Y:S01]  /*11f0*/  IABS R25, R14 ;  /* 0x0000000e00197213 */ /* 0x000fe20000000000 */
[----:B------:R-:W-:Y:S01]  /*1200*/  @!P6 IMAD.IADD R17, R17, 0x1, -R4 ;  /* 0x000000011111e824 */ /* 0x000fe200078e0a04 */
[----:B------:R-:W-:Y:S01]  /*1210*/  ISETP.GE.AND P6, PT, R16, RZ, PT ;  /* 0x000000ff1000720c */ /* 0x000fe20003fc6270 */
[----:B------:R-:W-:Y:S01]  /*1220*/  IMAD.MOV R12, RZ, RZ, -R12 ;  /* 0x000000ffff0c7224 */ /* 0x000fe200078e0a0c */
[----:B------:R-:W-:Y:S01]  /*1230*/  LOP3.LUT R16, R24, 0x58, RZ, 0xfc, !PT ;  /* 0x0000005818107812 */ /* 0x000fe200078efcff */
[C---:B------:R-:W-:Y:S01]  /*1240*/  IMAD R21, R4.reuse, R10, R21 ;  /* 0x0000000a04157224 */ /* 0x040fe200078e0215 */
[----:B------:R-:W-:Y:S01]  /*1250*/  LOP3.LUT R250, R3, 0x20, RZ, 0x3c, !PT ;  /* 0x0000002003fa7812 */ /* 0x000fe200078e3cff */
[----:B------:R-:W-:Y:S01]  /*1260*/  @!P5 IMAD.IADD R19, R19, 0x1, -R4 ;  /* 0x000000011313d824 */ /* 0x000fe200078e0a04 */
[C---:B------:R-:W-:Y:S01]  /*1270*/  ISETP.GT.U32.AND P5, PT, R4.reuse, R17, PT ;  /* 0x000000110400720c */ /* 0x040fe20003fa4070 */
[C---:B------:R-:W-:Y:S01]  /*1280*/  IMAD R23, R4.reuse, R12, R23 ;  /* 0x0000000c04177224 */ /* 0x040fe200078e0217 */
[----:B------:R-:W-:Y:S01]  /*1290*/  IABS R27, R16 ;  /* 0x00000010001b7213 */ /* 0x000fe20000000000 */
[----:B------:R-:W-:Y:S01]  /*12a0*/  @!P0 IMAD.MOV R11, RZ, RZ, -R11 ;  /* 0x000000ffff0b8224 */ /* 0x000fe200078e0a0b */
[----:B------:R-:W-:Y:S01]  /*12b0*/  ISETP.GT.U32.AND P0, PT, R4, R19, PT ;  /* 0x000000130400720c */ /* 0x000fe20003f04070 */
[----:B------:R-:W-:-:S02]  /*12c0*/  IMAD.MOV.U32 R10, RZ, RZ, R9 ;  /* 0x000000ffff0a7224 */ /* 0x000fc400078e0009 */
[----:B------:R-:W-:-:S04]  /*12d0*/  IMAD.HI.U32 R9, R8, R25, RZ ;  /* 0x0000001908097227 */ /* 0x000fc800078e00ff */
[----:B------:R-:W-:Y:S01]  /*12e0*/  @!P3 IMAD.MOV R13, RZ, RZ, -R13 ;  /* 0x000000ffff0db224 */ /* 0x000fe200078e0a0d */
[----:B------:R-:W-:Y:S01]  /*12f0*/  ISETP.GT.U32.AND P3, PT, R4, R23, PT ;  /* 0x000000170400720c */ /* 0x000fe20003f64070 */
[----:B------:R-:W-:-:S04]  /*1300*/  IMAD.HI.U32 R12, R8, R27, RZ ;  /* 0x0000001b080c7227 */ /* 0x000fc800078e00ff */
[----:B------:R-:W-:Y:S02]  /*1310*/  IMAD.MOV R9, RZ, RZ, -R9 ;  /* 0x000000ffff097224 */ /* 0x000fe400078e0a09 */
[----:B------:R-:W-:Y:S01]  /*1320*/  @!P5 IMAD.IADD R17, R17, 0x1, -R4 ;  /* 0x000000011111d824 */ /* 0x000fe200078e0a04 */
[----:B------:R-:W-:Y:S01]  /*1330*/  ISETP.GE.AND P5, PT, R20, RZ, PT ;  /* 0x000000ff1400720c */ /* 0x000fe20003fa6270 */
[----:B------:R-:W-:Y:S01]  /*1340*/  IMAD.MOV R12, RZ, RZ, -R12 ;  /* 0x000000ffff0c7224 */ /* 0x000fe200078e0a0c */
[----:B------:R-:W-:Y:S01]  /*1350*/  LOP3.LUT R20, R24, 0x44, RZ, 0xfc, !PT ;  /* 0x0000004418147812 */ /* 0x000fe200078efcff */
[C---:B------:R-:W-:Y:S02]  /*1360*/  IMAD R9, R4.reuse, R9, R25 ;  /* 0x0000000904097224 */ /* 0x040fe400078e0219 */
[----:B------:R-:W-:Y:S01]  /*1370*/  @!P4 IMAD.MOV R10, RZ, RZ, -R10 ;  /* 0x000000ffff0ac224 */ /* 0x000fe200078e0a0a */
[----:B------:R-:W-:Y:S01]  /*1380*/  ISETP.GT.U32.AND P4, PT, R4, R21, PT ;  /* 0x000000150400720c */ /* 0x000fe20003f84070 */
[--C-:B------:R-:W-:Y:S01]  /*1390*/  @!P0 IMAD.IADD R19, R19, 0x1, -R4.reuse ;  /* 0x0000000113138824 */ /* 0x100fe200078e0a04 */
[----:B------:R-:W-:Y:S01]  /*13a0*/  ISETP.GE.AND P0, PT, R14, RZ, PT ;  /* 0x000000ff0e00720c */ /* 0x000fe20003f06270 */
[----:B------:R-:W-:Y:S01]  /*13b0*/  IMAD R25, R4, R12, R27 ;  /* 0x0000000c04197224 */ /* 0x000fe200078e021b */
[----:B------:R-:W-:Y:S01]  /*13c0*/  LOP3.LUT R14, R24, 0x54, RZ, 0xfc, !PT ;  /* 0x00000054180e7812 */ /* 0x000fe200078efcff */
[----:B------:R-:W-:Y:S01]  /*13d0*/  @!P2 IMAD.MOV R17, RZ, RZ, -R17 ;  /* 0x000000ffff11a224 */ /* 0x000fe200078e0a11 */
[C---:B------:R-:W-:Y:S01]  /*13e0*/  ISETP.GT.U32.AND P2, PT, R4.reuse, R9, PT ;  /* 0x000000090400720c */ /* 0x040fe20003f44070 */
[--C-:B------:R-:W-:Y:S01]  /*13f0*/  @!P3 IMAD.IADD R23, R23, 0x1, -R4.reuse ;  /* 0x000000011717b824 */ /* 0x100fe200078e0a04 */
[----:B------:R-:W-:Y:S01]  /*1400*/  IABS R27, R14 ;  /* 0x0000000e001b7213 */ /* 0x000fe20000000000 */
[----:B------:R-:W-:Y:S01]  /*1410*/  @!P6 IMAD.MOV R19, RZ, RZ, -R19 ;  /* 0x000000ffff13e224 */ /* 0x000fe200078e0a13 */
[C---:B------:R-:W-:Y:S01]  /*1420*/  ISETP.GT.U32.AND P6, PT, R4.reuse, R25, PT ;  /* 0x000000190400720c */ /* 0x040fe20003fc4070 */
[----:B------:R-:W-:Y:S01]  /*1430*/  @!P1 IMAD.MOV R15, RZ, RZ, -R15 ;  /* 0x000000ffff0f9224 */ /* 0x000fe200078e0a0f */
[----:B------:R-:W-:Y:S01]  /*1440*/  ISETP.GT.U32.AND P3, PT, R4, R23, PT ;  /* 0x000000170400720c */ /* 0x000fe20003f64070 */
[----:B------:R-:W-:Y:S01]  /*1450*/  @!P4 IMAD.IADD R21, R21, 0x1, -R4 ;  /* 0x000000011515c824 */ /* 0x000fe200078e0a04 */
[----:B------:R-:W-:Y:S01]  /*1460*/  ISETP.GE.AND P1, PT, R18, RZ, PT ;  /* 0x000000ff1200720c */ /* 0x000fe20003f26270 */
[----:B------:R-:W-:Y:S01]  /*1470*/  IMAD.HI.U32 R12, R8, R27, RZ ;  /* 0x0000001b080c7227 */ /* 0x000fe200078e00ff */
[----:B------:R-:W-:-:S02]  /*1480*/  LOP3.LUT R18, R24, 0x50, RZ, 0xfc, !PT ;  /* 0x0000005018127812 */ /* 0x000fc400078efcff */
[C---:B------:R-:W-:Y:S01]  /*1490*/  ISETP.GT.U32.AND P4, PT, R4.reuse, R21, PT ;  /* 0x000000150400720c */ /* 0x040fe20003f84070 */
[----:B------:R-:W-:Y:S01]  /*14a0*/  @!P2 IMAD.IADD R9, R9, 0x1, -R4 ;  /* 0x000000010909a824 */ /* 0x000fe200078e0a04 */
[----:B------:R-:W-:Y:S01]  /*14b0*/  IABS R29, R18 ;  /* 0x00000012001d7213 */ /* 0x000fe20000000000 */
[----:B------:R-:W-:Y:S01]  /*14c0*/  IMAD.MOV R12, RZ, RZ, -R12 ;  /* 0x000000ffff0c7224 */ /* 0x000fe200078e0a0c */
[----:B------:R-:W-:Y:S01]  /*14d0*/  IABS R37, R20 ;  /* 0x0000001400257213 */ /* 0x000fe20000000000 */
[--C-:B------:R-:W-:Y:S01]  /*14e0*/  @!P6 IMAD.IADD R25, R25, 0x1, -R4.reuse ;  /* 0x000000011919e824 */ /* 0x100fe200078e0a04 */
[----:B------:R-:W-:Y:S01]  /*14f0*/  ISETP.GT.U32.AND P2, PT, R4, R9, PT ;  /* 0x000000090400720c */ /* 0x000fe20003f44070 */
[----:B------:R-:W-:Y:S01]  /*1500*/  @!P3 IMAD.IADD R23, R23, 0x1, -R4 ;  /* 0x000000011717b824 */ /* 0x000fe200078e0a04 */
[----:B------:R-:W-:Y:S01]  /*1510*/  ISETP.GE.AND P3, PT, R14, RZ, PT ;  /* 0x000000ff0e00720c */ /* 0x000fe20003f66270 */
[----:B------:R-:W-:Y:S01]  /*1520*/  IMAD.HI.U32 R14, R8, R29, RZ ;  /* 0x0000001d080e7227 */ /* 0x000fe200078e00ff */
[----:B------:R-:W-:-:S03]  /*1530*/  ISETP.GT.U32.AND P6, PT, R4, R25, PT ;  /* 0x000000190400720c */ /* 0x000fc60003fc4070 */
[----:B------:R-:W-:Y:S02]  /*1540*/  IMAD.MOV R14, RZ, RZ, -R14 ;  /* 0x000000ffff0e7224 */ /* 0x000fe400078e0a0e */
[----:B------:R-:W-:Y:S02]  /*1550*/  IMAD R27, R4, R12, R27 ;  /* 0x0000000c041b7224 */ /* 0x000fe400078e021b */
[--C-:B------:R-:W-:Y:S01]  /*1560*/  @!P4 IMAD.IADD R21, R21, 0x1, -R4.reuse ;  /* 0x000000011515c824 */ /* 0x100fe200078e0a04 */
[----:B------:R-:W-:Y:S01]  /*1570*/  ISETP.GE.AND P4, PT, R16, RZ, PT ;  /* 0x000000ff1000720c */ /* 0x000fe20003f86270 */
[----:B------:R-:W-:Y:S01]  /*1580*/  IMAD R29, R4, R14, R29 ;  /* 0x0000000e041d7224 */ /* 0x000fe200078e021d */
[----:B------:R-:W-:Y:S01]  /*1590*/  LOP3.LUT R16, R24, 0x4c, RZ, 0xfc, !PT ;  /* 0x0000004c18107812 */ /* 0x000fe200078efcff */
[--C-:B------:R-:W-:Y:S01]  /*15a0*/  @!P2 IMAD.IADD R9, R9, 0x1, -R4.reuse ;  /* 0x000000010909a824 */ /* 0x100fe200078e0a04 */
[C---:B------:R-:W-:Y:S01]  /*15b0*/  ISETP.GT.U32.AND P2, PT, R4.reuse, R27, PT ;  /* 0x0000001b0400720c */ /* 0x040fe20003f44070 */
[----:B------:R-:W-:Y:S01]  /*15c0*/  @!P6 IMAD.IADD R25, R25, 0x1, -R4 ;  /* 0x000000011919e824 */ /* 0x000fe200078e0a04 */
[----:B------:R-:W-:Y:S01]  /*15d0*/  ISETP.GT.U32.AND P6, PT, R4, R29, PT ;  /* 0x0000001d0400720c */ /* 0x000fe20003fc4070 */
[----:B------:R-:W-:Y:S01]  /*15e0*/  @!P1 IMAD.MOV R21, RZ, RZ, -R21 ;  /* 0x000000ffff159224 */ /* 0x000fe200078e0a15 */
[----:B------:R-:W-:Y:S01]  /*15f0*/  IABS R31, R16 ;  /* 0x00000010001f7213 */ /* 0x000fe20000000000 */
[----:B------:R-:W-:Y:S01]  /*1600*/  IMAD.HI.U32 R14, R8, R37, RZ ;  /* 0x00000025080e7227 */ /* 0x000fe200078e00ff */
[----:B------:R-:W-:-:S02]  /*1610*/  ISETP.GE.AND P1, PT, R18, RZ, PT ;  /* 0x000000ff1200720c */ /* 0x000fc40003f26270 */
[----:B------:R-:W-:Y:S01]  /*1620*/  LOP3.LUT R18, R24, 0x48, RZ, 0xfc, !PT ;  /* 0x0000004818127812 */ /* 0x000fe200078efcff */
[----:B------:R-:W-:-:S03]  /*1630*/  IMAD.HI.U32 R12, R8, R31, RZ ;  /* 0x0000001f080c7227 */ /* 0x000fc600078e00ff */
[----:B------:R-:W-:Y:S01]  /*1640*/  IABS R33, R18 ;  /* 0x0000001200217213 */ /* 0x000fe20000000000 */
[----:B------:R-:W-:Y:S02]  /*1650*/  @!P2 IMAD.IADD R27, R27, 0x1, -R4 ;  /* 0x000000011b1ba824 */ /* 0x000fe400078e0a04 */
[----:B------:R-:W-:Y:S02]  /*1660*/  IMAD.MOV R12, RZ, RZ, -R12 ;  /* 0x000000ffff0c7224 */ /* 0x000fe400078e0a0c */
[----:B------:R-:W-:Y:S01]  /*1670*/  @!P6 IMAD.IADD R29, R29, 0x1, -R4 ;  /* 0x000000011d1de824 */ /* 0x000fe200078e0a04 */
[C---:B------:R-:W-:Y:S01]  /*1680*/  ISETP.GT.U32.AND P6, PT, R4.reuse, R27, PT ;  /* 0x0000001b0400720c */ /* 0x040fe20003fc4070 */
[----:B------:R-:W-:Y:S02]  /*1690*/  IMAD R31, R4, R12, R31 ;  /* 0x0000000c041f7224 */ /* 0x000fe400078e021f */
[----:B------:R-:W-:-:S03]  /*16a0*/  IMAD.HI.U32 R12, R8, R33, RZ ;  /* 0x00000021080c7227 */ /* 0x000fc600078e00ff */
[C---:B------:R-:W-:Y:S01]  /*16b0*/  ISETP.GT.U32.AND P2, PT, R4.reuse, R31, PT ;  /* 0x0000001f0400720c */ /* 0x040fe20003f44070 */
[----:B------:R-:W-:Y:S02]  /*16c0*/  IMAD.MOV R12, RZ, RZ, -R12 ;  /* 0x000000ffff0c7224 */ /* 0x000fe400078e0a0c */
[----:B------:R-:W-:Y:S02]  /*16d0*/  IMAD.MOV R14, RZ, RZ, -R14 ;  /* 0x000000ffff0e7224 */ /* 0x000fe400078e0a0e */
[C---:B------:R-:W-:Y:S02]  /*16e0*/  IMAD R33, R4.reuse, R12, R33 ;  /* 0x0000000c04217224 */ /* 0x040fe400078e0221 */
[----:B------:R-:W-:Y:S02]  /*16f0*/  @!P6 IMAD.IADD R27, R27, 0x1, -R4 ;  /* 0x000000011b1be824 */ /* 0x000fe400078e0a04 */
[----:B------:R-:W-:Y:S01]  /*1700*/  IMAD.MOV.U32 R12, RZ, RZ, R9 ;  /* 0x000000ffff0c7224 */ /* 0x000fe200078e0009 */
[----:B------:R-:W-:Y:S01]  /*1710*/  ISETP.GT.U32.AND P6, PT, R4, R33, PT ;  /* 0x000000210400720c */ /* 0x000fe20003fc4070 */
[----:B------:R-:W-:-:S04]  /*1720*/  IMAD.HI.U32 R9, R8, R39, RZ ;  /* 0x0000002708097227 */ /* 0x000fc800078e00ff */
[----:B------:R-:W-:Y:S02]  /*1730*/  IMAD.MOV R9, RZ, RZ, -R9 ;  /* 0x000000ffff097224 */ /* 0x000fe400078e0a09 */
[--C-:B------:R-:W-:Y:S01]  /*1740*/  @!P2 IMAD.IADD R31, R31, 0x1, -R4.reuse ;  /* 0x000000011f1fa824 */ /* 0x100fe200078e0a04 */
[C---:B------:R-:W-:Y:S01]  /*1750*/  ISETP.GT.U32.AND P2, PT, R4.reuse, R29, PT ;  /* 0x0000001d0400720c */ /* 0x040fe20003f44070 */
[C---:B------:R-:W-:Y:S02]  /*1760*/  IMAD R9, R4.reuse, R9, R39 ;  /* 0x0000000904097224 */ /* 0x040fe400078e0227 */
[C---:B------:R-:W-:Y:S02]  /*1770*/  IMAD R37, R4.reuse, R14, R37 ;  /* 0x0000000e04257224 */ /* 0x040fe400078e0225 */
[----:B------:R-:W-:Y:S01]  /*1780*/  @!P6 IMAD.IADD R33, R33, 0x1, -R4 ;  /* 0x000000012121e824 */ /* 0x000fe200078e0a04 */
[----:B------:R-:W-:Y:S01]  /*1790*/  ISETP.GT.U32.AND P6, PT, R4, R9, PT ;  /* 0x000000090400720c */ /* 0x000fe20003fc4070 */
[----:B------:R-:W-:-:S04]  /*17a0*/  IMAD.HI.U32 R14, R8, R41, RZ ;  /* 0x00000029080e7227 */ /* 0x000fc800078e00ff */
[----:B------:R-:W-:Y:S01]  /*17b0*/  @!P0 IMAD.MOV R12, RZ, RZ, -R12 ;  /* 0x000000ffff0c8224 */ /* 0x000fe200078e0a0c */
[----:B------:R-:W-:Y:S01]  /*17c0*/  ISETP.GT.U32.AND P0, PT, R4, R31, PT ;  /* 0x0000001f0400720c */ /* 0x000fe20003f04070 */
[----:B------:R-:W-:Y:S01]  /*17d0*/  @!P2 IMAD.IADD R29, R29, 0x1, -R4 ;  /* 0x000000011d1da824 */ /* 0x000fe200078e0a04 */
[----:B------:R-:W-:Y:S01]  /*17e0*/  ISETP.GE.AND P2, PT, R20, RZ, PT ;  /* 0x000000ff1400720c */ /* 0x000fe20003f46270 */
[----:B------:R-:W-:Y:S01]  /*17f0*/  IMAD.MOV R14, RZ, RZ, -R14 ;  /* 0x000000ffff0e7224 */ /* 0x000fe200078e0a0e */
[----:B------:R-:W-:Y:S01]  /*1800*/  LOP3.LUT R20, R24, 0x38, RZ, 0xfc, !PT ;  /* 0x0000003818147812 */ /* 0x000fe200078efcff */
[----:B------:R-:W-:Y:S01]  /*1810*/  @!P3 IMAD.MOV R27, RZ, RZ, -R27 ;  /* 0x000000ffff1bb224 */ /* 0x000fe200078e0a1b */
[C---:B------:R-:W-:Y:S01]  /*1820*/  ISETP.GT.U32.AND P3, PT, R4.reuse, R37, PT ;  /* 0x000000250400720c */ /* 0x040fe20003f64070 */
[----:B------:R-:W-:Y:S01]  /*1830*/  IMAD R39, R4, R14, R41 ;  /* 0x0000000e04277224 */ /* 0x000fe200078e0229 */
[----:B------:R-:W-:Y:S01]  /*1840*/  IABS R41, R20 ;  /* 0x0000001400297213 */ /* 0x000fe20000000000 */
[----:B------:R-:W-:-:S02]  /*1850*/  @!P6 IMAD.IADD R9, R9, 0x1, -R4 ;  /* 0x000000010909e824 */ /* 0x000fc400078e0a04 */
[----:B------:R-:W-:Y:S02]  /*1860*/  @!P1 IMAD.MOV R29, RZ, RZ, -R29 ;  /* 0x000000ffff1d9224 */ /* 0x000fe400078e0a1d */
[----:B------:R-:W-:Y:S01]  /*1870*/  IMAD.HI.U32 R14, R8, R41, RZ ;  /* 0x00000029080e7227 */ /* 0x000fe200078e00ff */
[----:B------:R-:W-:-:S03]  /*1880*/  ISETP.GT.U32.AND P6, PT, R4, R9, PT ;  /* 0x000000090400720c */ /* 0x000fc60003fc4070 */
[----:B------:R-:W-:Y:S01]  /*1890*/  @!P0 IMAD.IADD R31, R31, 0x1, -R4 ;  /* 0x000000011f1f8824 */ /* 0x000fe200078e0a04 */
[----:B------:R-:W-:Y:S01]  /*18a0*/  ISETP.GE.AND P0, PT, R22, RZ, PT ;  /* 0x000000ff1600720c */ /* 0x000fe20003f06270 */
[----:B------:R-:W-:Y:S01]  /*18b0*/  IMAD.MOV R14, RZ, RZ, -R14 ;  /* 0x000000ffff0e7224 */ /* 0x000fe200078e0a0e */
[----:B------:R-:W-:Y:S01]  /*18c0*/  LOP3.LUT R22, R24, 0x34, RZ, 0xfc, !PT ;  /* 0x0000003418167812 */ /* 0x000fe200078efcff */
[--C-:B------:R-:W-:Y:S01]  /*18d0*/  @!P3 IMAD.IADD R37, R37, 0x1, -R4.reuse ;  /* 0x000000012525b824 */ /* 0x100fe200078e0a04 */
[C---:B------:R-:W-:Y:S01]  /*18e0*/  ISETP.GT.U32.AND P3, PT, R4.reuse, R33, PT ;  /* 0x000000210400720c */ /* 0x040fe20003f64070 */
[C---:B------:R-:W-:Y:S01]  /*18f0*/  IMAD R41, R4.reuse, R14, R41 ;  /* 0x0000000e04297224 */ /* 0x040fe200078e0229 */
[----:B------:R-:W-:Y:S01]  /*1900*/  IABS R43, R22 ;  /* 0x00000016002b7213 */ /* 0x000fe20000000000 */
[----:B------:R-:W-:Y:S01]  /*1910*/  @!P5 IMAD.MOV R23, RZ, RZ, -R23 ;  /* 0x000000ffff17d224 */ /* 0x000fe200078e0a17 */
[C---:B------:R-:W-:Y:S01]  /*1920*/  ISETP.GT.U32.AND P1, PT, R4.reuse, R37, PT ;  /* 0x000000250400720c */ /* 0x040fe20003f24070 */
[----:B------:R-:W-:Y:S01]  /*1930*/  @!P6 IMAD.IADD R9, R9, 0x1, -R4 ;  /* 0x000000010909e824 */ /* 0x000fe200078e0a04 */
[----:B------:R-:W-:Y:S01]  /*1940*/  ISETP.GT.U32.AND P6, PT, R4, R41, PT ;  /* 0x000000290400720c */ /* 0x000fe20003fc4070 */
[----:B------:R-:W-:Y:S01]  /*1950*/  IMAD.HI.U32 R14, R8, R43, RZ ;  /* 0x0000002b080e7227 */ /* 0x000fe200078e00ff */
[----:B------:R-:W-:-:S03]  /*1960*/  ISETP.GE.AND P5, PT, R16, RZ, PT ;  /* 0x000000ff1000720c */ /* 0x000fc60003fa6270 */
[----:B------:R-:W-:-:S04]  /*1970*/  IMAD.HI.U32 R16, R8, R45, RZ ;  /* 0x0000002d08107227 */ /* 0x000fc800078e00ff */
[----:B------:R-:W-:Y:S02]  /*1980*/  IMAD.MOV R14, RZ, RZ, -R14 ;  /* 0x000000ffff0e7224 */ /* 0x000fe400078e0a0e */
[----:B------:R-:W-:Y:S02]  /*1990*/  IMAD.MOV R16, RZ, RZ, -R16 ;  /* 0x000000ffff107224 */ /* 0x000fe400078e0a10 */
[----:B------:R-:W-:Y:S02]  /*19a0*/  IMAD R43, R4, R14, R43 ;  /* 0x0000000e042b7224 */ /* 0x000fe400078e022b */
[----:B------:R-:W-:Y:S01]  /*19b0*/  @!P4 IMAD.MOV R25, RZ, RZ, -R25 ;  /* 0x000000ffff19c224 */ /* 0x000fe200078e0a19 */
[----:B------:R-:W-:Y:S01]  /*19c0*/  ISETP.GE.AND P4, PT, R18, RZ, PT ;  /* 0x000000ff1200720c */ /* 0x000fe20003f86270 */
        /* <DEDUP_REMOVED lines=8> */
[----:B------:R-:W-:Y:S01]  /*1a50*/  IMAD.HI.U32 R18, R8, R47, RZ ;  /* 0x0000002f08127227 */ /* 0x000fe200078e00ff */
[----:B------:R-:W-:-:S03]  /*1a60*/  IABS R55, R26 ;  /* 0x0000001a00377213 */ /* 0x000fc60000000000 */
[----:B------:R-:W-:Y:S01]  /*1a70*/  @!P2 IMAD.MOV R37, RZ, RZ, -R37 ;  /* 0x000000ffff25a224 */ /* 0x000fe200078e0a25 */
[C---:B------:R-:W-:Y:S01]  /*1a80*/  ISETP.GT.U32.AND P2, PT, R4.reuse, R45, PT ;  /* 0x0000002d0400720c */ /* 0x040fe20003f44070 */
[----:B------:R-:W-:Y:S02]  /*1a90*/  IMAD.MOV R18, RZ, RZ, -R18 ;  /* 0x000000ffff127224 */ /* 0x000fe400078e0a12 */
[----:B------:R-:W-:Y:S01]  /*1aa0*/  @!P4 IMAD.MOV R33, RZ, RZ, -R33 ;  /* 0x000000ffff21c224 */ /* 0x000fe200078e0a21 */
[C---:B------:R-:W-:Y:S01]  /*1ab0*/  ISETP.GT.U32.AND P4, PT, R4.reuse, R41, PT ;  /* 0x000000290400720c */ /* 0x040fe20003f84070 */
[----:B------:R-:W-:Y:S01]  /*1ac0*/  IMAD R47, R4, R18, R47 ;  /* 0x00000012042f7224 */ /* 0x000fe200078e022f */
[----:B------:R-:W-:Y:S01]  /*1ad0*/  LOP3.LUT R18, R24, 0x28, RZ, 0xfc, !PT ;  /* 0x0000002818127812 */ /* 0x000fe200078efcff */
[--C-:B------:R-:W-:Y:S01]  /*1ae0*/  @!P6 IMAD.IADD R43, R43, 0x1, -R4.reuse ;  /* 0x000000012b2be824 */ /* 0x100fe200078e0a04 */
[----:B------:R-:W-:Y:S01]  /*1af0*/  ISETP.GE.AND P6, PT, R30, RZ, PT ;  /* 0x000000ff1e00720c */ /* 0x000fe20003fc6270 */
[--C-:B------:R-:W-:Y:S01]  /*1b00*/  @!P3 IMAD.IADD R39, R39, 0x1, -R4.reuse ;  /* 0x000000012727b824 */ /* 0x100fe200078e0a04 */
[----:B------:R-:W-:Y:S01]  /*1b10*/  IABS R49, R18 ;  /* 0x0000001200317213 */ /* 0x000fe20000000000 */
[----:B------:R-:W-:Y:S01]  /*1b20*/  @!P5 IMAD.MOV R31, RZ, RZ, -R31 ;  /* 0x000000ffff1fd224 */ /* 0x000fe200078e0a1f */
[----:B------:R-:W-:Y:S01]  /*1b30*/  ISETP.GE.AND P3, PT, R20, RZ, PT ;  /* 0x000000ff1400720c */ /* 0x000fe20003f66270 */
[----:B------:R-:W-:Y:S01]  /*1b40*/  @!P2 IMAD.IADD R45, R45, 0x1, -R4 ;  /* 0x000000012d2da824 */ /* 0x000fe200078e0a04 */
[C---:B------:R-:W-:Y:S01]  /*1b50*/  ISETP.GT.U32.AND P2, PT, R4.reuse, R43, PT ;  /* 0x0000002b0400720c */ /* 0x040fe20003f44070 */
[----:B------:R-:W-:Y:S01]  /*1b60*/  IMAD.MOV.U32 R14, RZ, RZ, R9 ;  /* 0x000000ffff0e7224 */ /* 0x000fe200078e0009 */
[----:B------:R-:W-:Y:S01]  /*1b70*/  ISETP.GT.U32.AND P5, PT, R4, R39, PT ;  /* 0x000000270400720c */ /* 0x000fe20003fa4070 */
[----:B------:R-:W-:Y:S01]  /*1b80*/  IMAD.HI.U32 R9, R8, R49, RZ ;  /* 0x0000003108097227 */ /* 0x000fe200078e00ff */
[----:B------:R-:W-:-:S02]  /*1b90*/  LOP3.LUT R20, R24, 0x24, RZ, 0xfc, !PT ;  /* 0x0000002418147812 */ /* 0x000fc400078efcff */
[----:B------:R-:W-:Y:S01]  /*1ba0*/  LOP3.LUT R30, R24, 0xc, RZ, 0xfc, !PT ;  /* 0x0000000c181e7812 */ /* 0x000fe200078efcff */
[----:B------:R-:W-:Y:S01]  /*1bb0*/  IMAD.MOV R9, RZ, RZ, -R9 ;  /* 0x000000ffff097224 */ /* 0x000fe200078e0a09 */
[----:B------:R-:W-:Y:S01]  /*1bc0*/  IABS R51, R20 ;  /* 0x0000001400337213 */ /* 0x000fe20000000000 */
[--C-:B------:R-:W-:Y:S01]  /*1bd0*/  @!P4 IMAD.IADD R41, R41, 0x1, -R4.reuse ;  /* 0x000000012929c824 */ /* 0x100fe200078e0a04 */
[----:B------:R-:W-:Y:S01]  /*1be0*/  ISETP.GE.AND P4, PT, R28, RZ, PT ;  /* 0x000000ff1c00720c */ /* 0x000fe20003f86270 */
[----:B------:R-:W-:Y:S01]  /*1bf0*/  IMAD R9, R4, R9, R49 ;  /* 0x0000000904097224 */ /* 0x000fe200078e0231 */
[----:B------:R-:W-:Y:S01]  /*1c00*/  LOP3.LUT R28, R24, 0x10, RZ, 0xfc, !PT ;  /* 0x00000010181c7812 */ /* 0x000fe200078efcff */
[----:B------:R-:W-:Y:S01]  /*1c10*/  IMAD.HI.U32 R16, R8, R51, RZ ;  /* 0x0000003308107227 */ /* 0x000fe200078e00ff */
[----:B------:R-:W-:Y:S02]  /*1c20*/  IABS R61, R30 ;  /* 0x0000001e003d7213 */ /* 0x000fe40000000000 */
[----:B------:R-:W-:Y:S01]  /*1c30*/  IABS R59, R28 ;  /* 0x0000001c003b7213 */ /* 0x000fe20000000000 */
[--C-:B------:R-:W-:Y:S01]  /*1c40*/  @!P2 IMAD.IADD R43, R43, 0x1, -R4.reuse ;  /* 0x000000012b2ba824 */ /* 0x100fe200078e0a04 */
[C---:B------:R-:W-:Y:S01]  /*1c50*/  ISETP.GT.U32.AND P2, PT, R4.reuse, R9, PT ;  /* 0x000000090400720c */ /* 0x040fe20003f44070 */
[----:B------:R-:W-:Y:S01]  /*1c60*/  @!P5 IMAD.IADD R39, R39, 0x1, -R4 ;  /* 0x000000012727d824 */ /* 0x000fe200078e0a04 */
[----:B------:R-:W-:Y:S01]  /*1c70*/  ISETP.GT.U32.AND P5, PT, R4, R47, PT ;  /* 0x0000002f0400720c */ /* 0x000fe20003fa4070 */
[----:B------:R-:W-:Y:S01]  /*1c80*/  @!P3 IMAD.MOV R41, RZ, RZ, -R41 ;  /* 0x000000ffff29b224 */ /* 0x000fe200078e0a29 */
[----:B------:R-:W-:Y:S01]  /*1c90*/  ISETP.GE.AND P3, PT, R18, RZ, PT ;  /* 0x000000ff1200720c */ /* 0x000fe20003f66270 */
[----:B------:R-:W-:Y:S01]  /*1ca0*/  IMAD.MOV R16, RZ, RZ, -R16 ;  /* 0x000000ffff107224 */ /* 0x000fe200078e0a10 */
[----:B------:R-:W-:Y:S01]  /*1cb0*/  LOP3.LUT R18, R24, 0x20, RZ, 0xfc, !PT ;  /* 0x0000002018127812 */ /* 0x000fe200078efcff */
[----:B------:R-:W-:Y:S01]  /*1cc0*/  @!P1 IMAD.MOV R39, RZ, RZ, -R39 ;  /* 0x000000ffff279224 */ /* 0x000fe200078e0a27 */
[C---:B------:R-:W-:Y:S01]  /*1cd0*/  ISETP.GT.U32.AND P1, PT, R4.reuse, R45, PT ;  /* 0x0000002d0400720c */ /* 0x040fe20003f24070 */
[----:B------:R-:W-:Y:S01]  /*1ce0*/  IMAD R49, R4, R16, R51 ;  /* 0x0000001004317224 */ /* 0x000fe200078e0233 */
[----:B------:R-:W-:Y:S01]  /*1cf0*/  IABS R51, R18 ;  /* 0x0000001200337213 */ /* 0x000fe20000000000 */
[----:B------:R-:W-:Y:S01]  /*1d00*/  @!P0 IMAD.MOV R14, RZ, RZ, -R14 ;  /* 0x000000ffff0e8224 */ /* 0x000fe200078e0a0e */
[----:B------:R-:W-:Y:S01]  /*1d10*/  ISETP.GE.AND P0, PT, R22, RZ, PT ;  /* 0x000000ff1600720c */ /* 0x000fe20003f06270 */
[----:B------:R-:W-:Y:S01]  /*1d20*/  @!P2 IMAD.IADD R9, R9, 0x1, -R4 ;  /* 0x000000010909a824 */ /* 0x000fe200078e0a04 */
[----:B------:R-:W-:Y:S01]  /*1d30*/  ISETP.GE.AND P2, PT, R18, RZ, PT ;  /* 0x000000ff1200720c */ /* 0x000fe20003f46270 */
[----:B------:R-:W-:Y:S01]  /*1d40*/  IMAD.HI.U32 R16, R8, R51, RZ ;  /* 0x0000003308107227 */ /* 0x000fe200078e00ff */
[----:B------:R-:W-:-:S03]  /*1d50*/  LOP3.LUT R22, R24, 0x1c, RZ, 0xfc, !PT ;  /* 0x0000001c18167812 */ /* 0x000fc600078efcff */
[----:B------:R-:W-:Y:S01]  /*1d60*/  IMAD.MOV R18, RZ, RZ, -R16 ;  /* 0x000000ffff127224 */ /* 0x000fe200078e0a10 */
[----:B------:R-:W-:Y:S01]  /*1d70*/  IABS R53, R22 ;  /* 0x0000001600357213 */ /* 0x000fe20000000000 */
[--C-:B------:R-:W-:Y:S01]  /*1d80*/  @!P1 IMAD.IADD R45, R45, 0x1, -R4.reuse ;  /* 0x000000012d2d9824 */ /* 0x100fe200078e0a04 */
[C---:B------:R-:W-:Y:S01]  /*1d90*/  ISETP.GT.U32.AND P1, PT, R4.reuse, R49, PT ;  /* 0x000000310400720c */ /* 0x040fe20003f24070 */
[C---:B------:R-:W-:Y:S02]  /*1da0*/  IMAD R51, R4.reuse, R18, R51 ;  /* 0x0000001204337224 */ /* 0x040fe400078e0233 */
[----:B------:R-:W-:Y:S02]  /*1db0*/  @!P4 IMAD.MOV R45, RZ, RZ, -R45 ;  /* 0x000000ffff2dc224 */ /* 0x000fe400078e0a2d */
[----:B------:R-:W-:Y:S01]  /*1dc0*/  @!P0 IMAD.MOV R43, RZ, RZ, -R43 ;  /* 0x000000ffff2b8224 */ /* 0x000fe200078e0a2b */
[C---:B------:R-:W-:Y:S01]  /*1dd0*/  ISETP.GT.U32.AND P4, PT, R4.reuse, R51, PT ;  /* 0x000000330400720c */ /* 0x040fe20003f84070 */
[----:B------:R-:W-:Y:S01]  /*1de0*/  @!P5 IMAD.IADD R47, R47, 0x1, -R4 ;  /* 0x000000012f2fd824 */ /* 0x000fe200078e0a04 */
[----:B------:R-:W-:Y:S01]  /*1df0*/  ISETP.GT.U32.AND P0, PT, R4, R9, PT ;  /* 0x000000090400720c */ /* 0x000fe20003f04070 */
[----:B------:R-:W-:-:S03]  /*1e00*/  IMAD.HI.U32 R16, R8, R53, RZ ;  /* 0x0000003508107227 */ /* 0x000fc600078e00ff */
[----:B------:R-:W-:Y:S01]  /*1e10*/  ISETP.GT.U32.AND P5, PT, R4, R47, PT ;  /* 0x0000002f0400720c */ /* 0x000fe20003fa4070 */
[----:B------:R-:W-:Y:S02]  /*1e20*/  @!P1 IMAD.IADD R49, R49, 0x1, -R4 ;  /* 0x0000000131319824 */ /* 0x000fe400078e0a04 */
[----:B------:R-:W-:Y:S02]  /*1e30*/  IMAD.MOV R16, RZ, RZ, -R16 ;  /* 0x000000ffff107224 */ /* 0x000fe400078e0a10 */
[----:B------:R-:W-:Y:S01]  /*1e40*/  IMAD.HI.U32 R18, R8, R55, RZ ;  /* 0x0000003708127227 */ /* 0x000fe200078e00ff */
[----:B------:R-:W-:-:S03]  /*1e50*/  ISETP.GT.U32.AND P1, PT, R4, R49, PT ;  /* 0x000000310400720c */ /* 0x000fc60003f24070 */
[--C-:B------:R-:W-:Y:S02]  /*1e60*/  @!P4 IMAD.IADD R51, R51, 0x1, -R4.reuse ;  /* 0x000000013333c824 */ /* 0x100fe400078e0a04 */
[----:B------:R-:W-:Y:S01]  /*1e70*/  @!P0 IMAD.IADD R9, R9, 0x1, -R4 ;  /* 0x0000000109098824 */ /* 0x000fe200078e0a04 */
[----:B------:R-:W-:Y:S01]  /*1e80*/  ISETP.GE.AND P0, PT, R26, RZ, PT ;  /* 0x000000ff1a00720c */ /* 0x000fe20003f06270 */
[C---:B------:R-:W-:Y:S01]  /*1e90*/  IMAD R53, R4.reuse, R16, R53 ;  /* 0x0000001004357224 */ /* 0x040fe200078e0235 */
[----:B------:R-:W-:Y:S01]  /*1ea0*/  ISETP.GT.U32.AND P4, PT, R4, R51, PT ;  /* 0x000000330400720c */ /* 0x000fe20003f84070 */
[----:B------:R-:W-:Y:S01]  /*1eb0*/  IMAD.MOV R18, RZ, RZ, -R18 ;  /* 0x000000ffff127224 */ /* 0x000fe200078e0a12 */
[----:B------:R-:W-:Y:S01]  /*1ec0*/  LOP3.LUT R26, R24, 0x14, RZ, 0xfc, !PT ;  /* 0x00000014181a7812 */ /* 0x000fe200078efcff */
[--C-:B------:R-:W-:Y:S01]  /*1ed0*/  @!P5 IMAD.IADD R47, R47, 0x1, -R4.reuse ;  /* 0x000000012f2fd824 */ /* 0x100fe200078e0a04 */
[----:B------:R-:W-:Y:S01]  /*1ee0*/  ISETP.GE.AND P5, PT, R20, RZ, PT ;  /* 0x000000ff1400720c */ /* 0x000fe20003fa6270 */
[----:B------:R-:W-:Y:S01]  /*1ef0*/  @!P1 IMAD.IADD R49, R49, 0x1, -R4 ;  /* 0x0000000131319824 */ /* 0x000fe200078e0a04 */
[----:B------:R-:W-:Y:S01]  /*1f00*/  IABS R57, R26 ;  /* 0x0000001a00397213 */ /* 0x000fe20000000000 */
[C---:B------:R-:W-:Y:S01]  /*1f10*/  IMAD R55, R4.reuse, R18, R55 ;  /* 0x0000001204377224 */ /* 0x040fe200078e0237 */
[----:B------:R-:W-:Y:S01]  /*1f20*/  ISETP.GT.U32.AND P1, PT, R4, R53, PT ;  /* 0x000000350400720c */ /* 0x000fe20003f24070 */
[----:B------:R-:W-:Y:S01]  /*1f30*/  @!P6 IMAD.MOV R47, RZ, RZ, -R47 ;  /* 0x000000ffff2fe224 */ /* 0x000fe200078e0a2f */
[----:B------:R-:W-:Y:S01]  /*1f40*/  ISETP.GE.AND P6, PT, R22, RZ, PT ;  /* 0x000000ff1600720c */ /* 0x000fe20003fc6270 */
[----:B------:R-:W-:-:S04]  /*1f50*/  IMAD.HI.U32 R16, R8, R57, RZ ;  /* 0x0000003908107227 */ /* 0x000fc800078e00ff */
[----:B------:R-:W-:Y:S01]  /*1f60*/  @!P4 IMAD.IADD R51, R51, 0x1, -R4 ;  /* 0x000000013333c824 */ /* 0x000fe200078e0a04 */
[----:B------:R-:W-:Y:S01]  /*1f70*/  ISETP.GT.U32.AND P4, PT, R4, R55, PT ;  /* 0x000000370400720c */ /* 0x000fe20003f84070 */
[----:B------:R-:W-:Y:S02]  /*1f80*/  IMAD.MOV R20, RZ, RZ, -R16 ;  /* 0x000000ffff147224 */ /* 0x000fe400078e0a10 */
[----:B------:R-:W-:-:S04]  /*1f90*/  IMAD.HI.U32 R16, R8, R59, RZ ;  /* 0x0000003b08107227 */ /* 0x000fc800078e00ff */
[----:B------:R-:W-:Y:S02]  /*1fa0*/  IMAD.MOV R22, RZ, RZ, -R16 ;  /* 0x000000ffff167224 */ /* 0x000fe400078e0a10 */
[--C-:B------:R-:W-:Y:S02]  /*1fb0*/  @!P1 IMAD.IADD R53, R53, 0x1, -R4.reuse ;  /* 0x0000000135359824 */ /* 0x100fe400078e0a04 */
[----:B------:R-:W-:Y:S01]  /*1fc0*/  IMAD R59, R4, R22, R59 ;  /* 0x00000016043b7224 */ /* 0x000fe200078e023b */
[----:B------:R-:W-:Y:S01]  /*1fd0*/  LOP3.LUT R22, R24, 0x4, RZ, 0xfc, !PT ;  /* 0x0000000418167812 */ /* 0x000fe200078efcff */
[----:B------:R-:W-:Y:S01]  /*1fe0*/  IMAD.HI.U32 R18, R8, R61, RZ ;  /* 0x0000003d08127227 */ /* 0x000fe200078e00ff */
[C---:B------:R-:W-:Y:S02]  /*1ff0*/  ISETP.GT.U32.AND P1, PT, R4.reuse, R53, PT ;  /* 0x000000350400720c */ /* 0x040fe40003f24070 */
[----:B------:R-:W-:Y:S01]  /*2000*/  IABS R65, R22 ;  /* 0x0000001600417213 */ /* 0x000fe20000000000 */
[----:B------:R-:W-:Y:S01]  /*2010*/  @!P4 IMAD.IADD R55, R55, 0x1, -R4 ;  /* 0x000000013737c824 */ /* 0x000fe200078e0a04 */
[----:B------:R-:W-:Y:S01]  /*2020*/  ISETP.GT.U32.AND P4, PT, R4, R59, PT ;  /* 0x0000003b0400720c */ /* 0x000fe20003f84070 */
[----:B------:R-:W-:-:S02]  /*2030*/  IMAD.MOV R18, RZ, RZ, -R18 ;  /* 0x000000ffff127224 */ /* 0x000fc400078e0a12 */
[----:B------:R-:W-:-:S04]  /*2040*/  IMAD.HI.U32 R16, R8, R67, RZ ;  /* 0x0000004308107227 */ /* 0x000fc800078e00ff */
[C---:B------:R-:W-:Y:S02]  /*2050*/  IMAD R61, R4.reuse, R18, R61 ;  /* 0x00000012043d7224 */ /* 0x040fe400078e023d */
[----:B------:R-:W-:Y:S02]  /*2060*/  IMAD.MOV R18, RZ, RZ, -R16 ;  /* 0x000000ffff127224 */ /* 0x000fe400078e0a10 */
[C---:B------:R-:W-:Y:S02]  /*2070*/  IMAD R57, R4.reuse, R20, R57 ;  /* 0x0000001404397224 */ /* 0x040fe400078e0239 */
[----:B------:R-:W-:Y:S02]  /*2080*/  IMAD.MOV.U32 R16, RZ, RZ, R9 ;  /* 0x000000ffff107224 */ /* 0x000fe400078e0009 */
[----:B------:R-:W-:Y:S01]  /*2090*/  @!P1 IMAD.IADD R53, R53, 0x1, -R4 ;  /* 0x0000000135359824 */ /* 0x000fe200078e0a04 */
[C---:B------:R-:W-:Y:S01]  /*20a0*/  ISETP.GT.U32.AND P1, PT, R4.reuse, R57, PT ;  /* 0x000000390400720c */ /* 0x040fe20003f24070 */
[----:B------:R-:W-:Y:S01]  /*20b0*/  @!P3 IMAD.MOV R16, RZ, RZ, -R16 ;  /* 0x000000ffff10b224 */ /* 0x000fe200078e0a10 */
[----:B------:R-:W-:Y:S01]  /*20c0*/  ISETP.GT.U32.AND P3, PT, R4, R55, PT ;  /* 0x000000370400720c */ /* 0x000fe20003f64070 */
[----:B------:R-:W-:-:S02]  /*20d0*/  @!P4 IMAD.IADD R59, R59, 0x1, -R4 ;  /* 0x000000013b3bc824 */ /* 0x000fc400078e0a04 */
[----:B------:R-:W-:-:S04]  /*20e0*/  IMAD.HI.U32 R20, R8, R63, RZ ;  /* 0x0000003f08147227 */ /* 0x000fc800078e00ff */
[C---:B------:R-:W-:Y:S02]  /*20f0*/  IMAD R67, R4.reuse, R18, R67 ;  /* 0x0000001204437224 */ /* 0x040fe400078e0243 */
[----:B------:R-:W-:Y:S01]  /*2100*/  @!P2 IMAD.MOV R51, RZ, RZ, -R51 ;  /* 0x000000ffff33a224 */ /* 0x000fe200078e0a33 */
[----:B------:R-:W-:Y:S01]  /*2110*/  ISETP.GT.U32.AND P2, PT, R4, R59, PT ;  /* 0x0000003b0400720c */ /* 0x000fe20003f44070 */
[----:B------:R-:W-:Y:S02]  /*2120*/  IMAD.MOV R20, RZ, RZ, -R20 ;  /* 0x000000ffff147224 */ /* 0x000fe400078e0a14 */
[----:B------:R-:W-:-:S04]  /*2130*/  IMAD.HI.U32 R8, R8, R65, RZ ;  /* 0x0000004108087227 */ /* 0x000fc800078e00ff */
[----:B------:R-:W-:Y:S01]  /*2140*/  @!P5 IMAD.MOV R49, RZ, RZ, -R49 ;  /* 0x000000ffff31d224 */ /* 0x000fe200078e0a31 */
[C---:B------:R-:W-:Y:S01]  /*2150*/  ISETP.GT.U32.AND P5, PT, R4.reuse, R67, PT ;  /* 0x000000430400720c */ /* 0x040fe20003fa4070 */
[C---:B------:R-:W-:Y:S02]  /*2160*/  IMAD R63, R4.reuse, R20, R63 ;  /* 0x00000014043f7224 */ /* 0x040fe400078e023f */
[----:B------:R-:W-:Y:S02]  /*2170*/  IMAD.MOV R8, RZ, RZ, -R8 ;  /* 0x000000ffff087224 */ /* 0x000fe400078e0a08 */
[--C-:B------:R-:W-:Y:S01]  /*2180*/  @!P1 IMAD.IADD R57, R57, 0x1, -R4.reuse ;  /* 0x0000000139399824 */ /* 0x100fe200078e0a04 */
[C---:B------:R-:W-:Y:S01]  /*2190*/  ISETP.GT.U32.AND P1, PT, R4.reuse, R61, PT ;  /* 0x0000003d0400720c */ /* 0x040fe20003f24070 */
[--C-:B------:R-:W-:Y:S01]  /*21a0*/  @!P3 IMAD.IADD R55, R55, 0x1, -R4.reuse ;  /* 0x000000013737b824 */ /* 0x100fe200078e0a04 */
[C---:B------:R-:W-:Y:S01]  /*21b0*/  ISETP.GT.U32.AND P3, PT, R4.reuse, R63, PT ;  /* 0x0000003f0400720c */ /* 0x040fe20003f64070 */
[C---:B------:R-:W-:Y:S01]  /*21c0*/  IMAD R65, R4.reuse, R8, R65 ;  /* 0x0000000804417224 */ /* 0x040fe200078e0241 */
[----:B------:R-:W-:Y:S01]  /*21d0*/  ISETP.GT.U32.AND P4, PT, R4, R57, PT ;  /* 0x000000390400720c */ /* 0x000fe20003f84070 */
[----:B------:R-:W-:-:S02]  /*21e0*/  @!P2 IMAD.IADD R59, R59, 0x1, -R4 ;  /* 0x000000013b3ba824 */ /* 0x000fc400078e0a04 */
[--C-:B------:R-:W-:Y:S01]  /*21f0*/  @!P5 IMAD.IADD R67, R67, 0x1, -R4.reuse ;  /* 0x000000014343d824 */ /* 0x100fe200078e0a04 */
[----:B------:R-:W-:Y:S01]  /*2200*/  ISETP.GT.U32.AND P2, PT, R4, R65, PT ;  /* 0x000000410400720c */ /* 0x000fe20003f44070 */
[----:B------:R-:W-:Y:S01]  /*2210*/  @!P0 IMAD.MOV R55, RZ, RZ, -R55 ;  /* 0x000000ffff378224 */ /* 0x000fe200078e0a37 */
[----:B------:R-:W-:Y:S01]  /*2220*/  ISETP.GE.AND P5, PT, R28, RZ, PT ;  /* 0x000000ff1c00720c */ /* 0x000fe20003fa6270 */
[----:B------:R-:W-:Y:S01]  /*2230*/  IMAD.U32 R8, RZ, RZ, UR12 ;  /* 0x0000000cff087e24 */ /* 0x000fe2000f8e00ff */
[C---:B------:R-:W-:Y:S01]  /*2240*/  ISETP.GT.U32.AND P0, PT, R4.reuse, R67, PT ;  /* 0x000000430400720c */ /* 0x040fe20003f04070 */
[--C-:B------:R-:W-:Y:S02]  /*2250*/  @!P1 IMAD.IADD R61, R61, 0x1, -R4.reuse ;  /* 0x000000013d3d9824 */ /* 0x100fe400078e0a04 */
[----:B------:R-:W-:Y:S01]  /*2260*/  @!P3 IMAD.IADD R63, R63, 0x1, -R4 ;  /* 0x000000013f3fb824 */ /* 0x000fe200078e0a04 */
[----:B------:R-:W-:Y:S01]  /*2270*/  SHF.R.U32.HI R249, RZ, 0x4, R8 ;  /* 0x00000004fff97819 */ /* 0x000fe20000011608 */
[----:B------:R-:W-:Y:S01]  /*2280*/  IMAD.U32 R9, RZ, RZ, UR12 ;  /* 0x0000000cff097e24 */ /* 0x000fe2000f8e00ff */
[C---:B------:R-:W-:Y:S01]  /*2290*/  ISETP.GT.U32.AND P1, PT, R4.reuse, R61, PT ;  /* 0x0000003d0400720c */ /* 0x040fe20003f24070 */
[--C-:B------:R-:W-:Y:S01]  /*22a0*/  @!P4 IMAD.IADD R57, R57, 0x1, -R4.reuse ;  /* 0x000000013939c824 */ /* 0x100fe200078e0a04 */
[----:B------:R-:W-:Y:S01]  /*22b0*/  ISETP.GT.U32.AND P3, PT, R4, R63, PT ;  /* 0x0000003f0400720c */ /* 0x000fe20003f64070 */
[--C-:B------:R-:W-:Y:S01]  /*22c0*/  @!P2 IMAD.IADD R65, R65, 0x1, -R4.reuse ;  /* 0x000000014141a824 */ /* 0x100fe200078e0a04 */
[----:B------:R-:W-:Y:S01]  /*22d0*/  SGXT.U32 R249, R249, 0xe ;  /* 0x0000000ef9f9781a */ /* 0x000fe20000000000 */
[----:B------:R-:W-:Y:S01]  /*22e0*/  VIADD R8, R9, 0x2000 ;  /* 0x0000200009087836 */ /* 0x000fe20000000000 */
[----:B------:R-:W-:Y:S01]  /*22f0*/  ISETP.GE.AND P4, PT, R26, RZ, PT ;  /* 0x000000ff1a00720c */ /* 0x000fe20003f86270 */
[----:B------:R-:W-:Y:S01]  /*2300*/  IMAD.MOV.U32 R9, RZ, RZ, RZ ;  /* 0x000000ffff097224 */ /* 0x000fe200078e00ff */
[----:B------:R-:W-:Y:S01]  /*2310*/  ISETP.GT.U32.AND P2, PT, R4, R65, PT ;  /* 0x000000410400720c */ /* 0x000fe20003f44070 */
[--C-:B------:R-:W-:Y:S01]  /*2320*/  @!P0 IMAD.IADD R67, R67, 0x1, -R4.reuse ;  /* 0x0000000143438824 */ /* 0x100fe200078e0a04 */
[----:B------:R-:W-:Y:S01]  /*2330*/  IADD3 R20, P0, R249, 0x80, RZ ;  /* 0x00000080f9147810 */ /* 0x000fe20007f1e0ff */
[----:B------:R-:W-:Y:S01]  /*2340*/  @!P6 IMAD.MOV R53, RZ, RZ, -R53 ;  /* 0x000000ffff35e224 */ /* 0x000fe200078e0a35 */
[----:B------:R-:W-:Y:S01]  /*2350*/  ISETP.GE.AND P6, PT, R24, RZ, PT ;  /* 0x000000ff1800720c */ /* 0x000fe20003fc6270 */
[--C-:B------:R-:W-:Y:S01]  /*2360*/  @!P1 IMAD.IADD R61, R61, 0x1, -R4.reuse ;  /* 0x000000013d3d9824 */ /* 0x100fe200078e0a04 */
[----:B------:R-:W-:Y:S01]  /*2370*/  IADD3.X R18, R9, 0x40000040, RZ, P0, !PT ;  /* 0x4000004009127810 */ /* 0x000fe200007fe4ff */
[--C-:B------:R-:W-:Y:S01]  /*2380*/  @!P3 IMAD.IADD R63, R63, 0x1, -R4.reuse ;  /* 0x000000013f3fb824 */ /* 0x100fe200078e0a04 */
[----:B------:R-:W-:Y:S01]  /*2390*/  ISETP.GE.AND P0, PT, R22, RZ, PT ;  /* 0x000000ff1600720c */ /* 0x000fe20003f06270 */
[----:B------:R-:W-:Y:S01]  /*23a0*/  IMAD R5, R5, UR4, RZ ;  /* 0x0000000405057c24 */ /* 0x000fe2000f8e02ff */
[----:B------:R-:W-:Y:S01]  /*23b0*/  ISETP.GE.AND P1, PT, R30, RZ, PT ;  /* 0x000000ff1e00720c */ /* 0x000fe20003f26270 */
[----:B------:R-:W-:Y:S01]  /*23c0*/  ULDC UR4, c[0x0][0x240] ;  /* 0x0000900000047ab9 */ /* 0x000fe20000000800 */
[----:B------:R-:W-:Y:S01]  /*23d0*/  ISETP.GE.AND P3, PT, R32, RZ, PT ;  /* 0x000000ff2000720c */ /* 0x000fe20003f66270 */
[----:B------:R-:W-:Y:S01]  /*23e0*/  @!P2 IMAD.IADD R65, R65, 0x1, -R4 ;  /* 0x000000014141a824 */ /* 0x000fe200078e0a04 */
[----:B------:R-:W-:Y:S01]  /*23f0*/  R2UR UR11, R9 ;  /* 0x00000000090b72ca */ /* 0x000fe200000e0000 */
[----:B------:R-:W-:Y:S01]  /*2400*/  @!P4 IMAD.MOV R57, RZ, RZ, -R57 ;  /* 0x000000ffff39c224 */ /* 0x000fe200078e0a39 */
[----:B------:R-:W-:Y:S01]  /*2410*/  ISETP.NE.AND P2, PT, R35, RZ, PT ;  /* 0x000000ff2300720c */ /* 0x000fe20003f45270 */
[----:B------:R-:W-:Y:S01]  /*2420*/  @!P5 IMAD.MOV R59, RZ, RZ, -R59 ;  /* 0x000000ffff3bd224 */ /* 0x000fe200078e0a3b */
[----:B------:R-:W-:Y:S01]  /*2430*/  LOP3.LUT R9, RZ, R35, RZ, 0x33, !PT ;  /* 0x00000023ff097212 */ /* 0x000fe200078e33ff */
[----:B------:R-:W-:Y:S01]  /*2440*/  @!P6 IMAD.MOV R67, RZ, RZ, -R67 ;  /* 0x000000ffff43e224 */ /* 0x000fe200078e0a43 */
[----:B------:R-:W-:Y:S01]  /*2450*/  SHF.R.U32.HI R8, RZ, 0x4, R8 ;  /* 0x00000004ff087819 */ /* 0x000fe20000011608 */
[----:B------:R-:W-:Y:S01]  /*2460*/  @!P0 IMAD.MOV R65, RZ, RZ, -R65 ;  /* 0x000000ffff418224 */ /* 0x000fe200078e0a41 */
[C---:B------:R-:W-:Y:S01]  /*2470*/  SEL R15, R9.reuse, R15, !P2 ;  /* 0x0000000f090f7207 */ /* 0x040fe20005000000 */
[----:B------:R-:W-:Y:S01]  /*2480*/  @!P1 IMAD.MOV R61, RZ, RZ, -R61 ;  /* 0x000000ffff3d9224 */ /* 0x000fe200078e0a3d */
[C---:B------:R-:W-:Y:S01]  /*2490*/  SEL R10, R9.reuse, R10, !P2 ;  /* 0x0000000a090a7207 */ /* 0x040fe20005000000 */
[----:B------:R-:W-:Y:S01]  /*24a0*/  @!P3 IMAD.MOV R63, RZ, RZ, -R63 ;  /* 0x000000ffff3fb224 */ /* 0x000fe200078e0a3f */
[----:B------:R-:W-:Y:S01]  /*24b0*/  SEL R11, R9, R11, !P2 ;  /* 0x0000000b090b7207 */ /* 0x000fe20005000000 */
[----:B------:R-:W-:Y:S01]  /*24c0*/  IMAD R15, R15, UR4, RZ ;  /* 0x000000040f0f7c24 */ /* 0x000fe2000f8e02ff */
[----:B------:R-:W-:Y:S01]  /*24d0*/  SEL R13, R9, R13, !P2 ;  /* 0x0000000d090d7207 */ /* 0x000fe20005000000 */
[----:B------:R-:W-:Y:S01]  /*24e0*/  IMAD R10, R10, UR4, RZ ;  /* 0x000000040a0a7c24 */ /* 0x000fe2000f8e02ff */
[----:B------:R-:W-:Y:S01]  /*24f0*/  LEA R164, P0, R5, UR16, 0x1 ;  /* 0x0000001005a47c11 */ /* 0x000fe2000f8008ff */
[----:B------:R-:W-:Y:S01]  /*2500*/  IMAD R11, R11, UR4, RZ ;  /* 0x000000040b0b7c24 */ /* 0x000fe2000f8e02ff */
[----:B------:R-:W-:Y:S01]  /*2510*/  SEL R27, R9, R27, !P2 ;  /* 0x0000001b091b7207 */ /* 0x000fe20005000000 */
[----:B------:R-:W-:Y:S01]  /*2520*/  IMAD R13, R13, UR4, RZ ;  /* 0x000000040d0d7c24 */ /* 0x000fe2000f8e02ff */
[----:B------:R-:W-:-:S02]  /*2530*/  SEL R17, R9, R17, !P2 ;  /* 0x0000001109117207 */ /* 0x000fc40005000000 */
[----:B------:R-:W-:Y:S02]  /*2540*/  CS2R R34, SRZ ;  /* 0x0000000000227805 */ /* 0x000fe4000001ff00 */
[----:B------:R-:W-:Y:S01]  /*2550*/  SEL R19, R9, R19, !P2 ;  /* 0x0000001309137207 */ /* 0x000fe20005000000 */
[----:B------:R-:W-:Y:S01]  /*2560*/  IMAD R27, R27, UR4, RZ ;  /* 0x000000041b1b7c24 */ /* 0x000fe2000f8e02ff */
        /* <DEDUP_REMOVED lines=8> */
[----:B------:R-:W-:Y:S01]  /*25f0*/  LEA.HI.X.SX32 R165, R5, UR17, 0x1, P0 ;  /* 0x0000001105a57c11 */ /* 0x000fe200080f0eff */
[----:B------:R-:W-:Y:S01]  /*2600*/  ULDC.64 UR16, c[0x0][0x218] ;  /* 0x0000860000107ab9 */ /* 0x000fe20000000a00 */
[C---:B------:R-:W-:Y:S01]  /*2610*/  SEL R29, R9.reuse, R29, !P2 ;  /* 0x0000001d091d7207 */ /* 0x040fe20005000000 */
        /* <DEDUP_REMOVED lines=41> */
[----:B------:R-:W-:Y:S01]  /*28b0*/  LEA R241, P1, R15, UR16, 0x1 ;  /* 0x000000100ff17c11 */ /* 0x000fe2000f8208ff */
[----:B------:R-:W-:Y:S01]  /*28c0*/  IMAD R65, R65, UR4, RZ ;  /* 0x0000000441417c24 */ /* 0x000fe2000f8e02ff */
[----:B------:R-:W-:Y:S01]  /*28d0*/  LEA R248, P4, R10, UR16, 0x1 ;  /* 0x000000100af87c11 */ /* 0x000fe2000f8808ff */
[----:B------:R-:W-:Y:S01]  /*28e0*/  IMAD R9, R9, UR4, RZ ;  /* 0x0000000409097c24 */ /* 0x000fe2000f8e02ff */
[----:B------:R-:W-:-:S02]  /*28f0*/  LEA R246, P3, R11, UR16, 0x1 ;  /* 0x000000100bf67c11 */ /* 0x000fc4000f8608ff */
[----:B------:R-:W-:Y:S02]  /*2900*/  CS2R R66, SRZ ;  /* 0x0000000000427805 */ /* 0x000fe4000001ff00 */
[----:B------:R-:W-:Y:S01]  /*2910*/  LEA R244, P2, R13, UR16, 0x1 ;  /* 0x000000100df47c11 */ /* 0x000fe2000f8408ff */
[----:B------:R-:W-:Y:S01]  /*2920*/  UMOV UR4, 0xfffffffe ;  /* 0xfffffffe00047882 */ /* 0x000fe20000000000 */
[----:B------:R-:W-:Y:S01]  /*2930*/  LEA.HI.X.SX32 R240, R15, UR17, 0x1, P1 ;  /* 0x000000110ff07c11 */ /* 0x000fe200088f0eff */
[----:B------:R-:W-:Y:S01]  /*2940*/  IMAD.U32 R4, RZ, RZ, UR7 ;  /* 0x00000007ff047e24 */ /* 0x000fe2000f8e00ff */
[----:B------:R-:W-:Y:S01]  /*2950*/  LEA.HI.X.SX32 R247, R10, UR17, 0x1, P4 ;  /* 0x000000110af77c11 */ /* 0x000fe2000a0f0eff */
[----:B------:R-:W-:Y:S01]  /*2960*/  UMOV UR7, 0x80000020 ;  /* 0x8000002000077882 */ /* 0x000fe20000000000 */
[----:B------:R-:W-:Y:S02]  /*2970*/  LEA.HI.X.SX32 R245, R11, UR17, 0x1, P3 ;  /* 0x000000110bf57c11 */ /* 0x000fe400098f0eff */
[----:B------:R-:W-:-:S02]  /*2980*/  LEA.HI.X.SX32 R243, R13, UR17, 0x1, P2 ;  /* 0x000000110df37c11 */ /* 0x000fc400090f0eff */
[----:B------:R-:W-:Y:S02]  /*2990*/  LEA R203, P1, R27, UR16, 0x1 ;  /* 0x000000101bcb7c11 */ /* 0x000fe4000f8208ff */
[----:B------:R-:W-:Y:S02]  /*29a0*/  LEA R239, P0, R17, UR16, 0x1 ;  /* 0x0000001011ef7c11 */ /* 0x000fe4000f8008ff */
[----:B------:R-:W-:Y:S02]  /*29b0*/  LEA R223, P6, R19, UR16, 0x1 ;  /* 0x0000001013df7c11 */ /* 0x000fe4000f8c08ff */
[----:B------:R-:W-:Y:S02]  /*29c0*/  LEA R219, P5, R21, UR16, 0x1 ;  /* 0x0000001015db7c11 */ /* 0x000fe4000f8a08ff */
[----:B------:R-:W-:Y:S02]  /*29d0*/  LEA R215, P4, R23, UR16, 0x1 ;  /* 0x0000001017d77c11 */ /* 0x000fe4000f8808ff */
[----:B------:R-:W-:-:S02]  /*29e0*/  LEA R211, P3, R12, UR16, 0x1 ;  /* 0x000000100cd37c11 */ /* 0x000fc4000f8608ff */
[----:B------:R-:W-:Y:S02]  /*29f0*/  LEA R207, P2, R25, UR16, 0x1 ;  /* 0x0000001019cf7c11 */ /* 0x000fe4000f8408ff */
[----:B------:R-:W-:Y:S02]  /*2a00*/  LEA.HI.X.SX32 R202, R27, UR17, 0x1, P1 ;  /* 0x000000111bca7c11 */ /* 0x000fe400088f0eff */
[----:B------:R-:W-:Y:S02]  /*2a10*/  CS2R R26, SRZ ;  /* 0x00000000001a7805 */ /* 0x000fe4000001ff00 */
[----:B------:R-:W-:Y:S02]  /*2a20*/  LEA.HI.X.SX32 R238, R17, UR17, 0x1, P0 ;  /* 0x0000001111ee7c11 */ /* 0x000fe400080f0eff */
[----:B------:R-:W-:Y:S02]  /*2a30*/  LEA.HI.X.SX32 R221, R19, UR17, 0x1, P6 ;  /* 0x0000001113dd7c11 */ /* 0x000fe4000b0f0eff */
[----:B------:R-:W-:-:S02]  /*2a40*/  LEA.HI.X.SX32 R217, R21, UR17, 0x1, P5 ;  /* 0x0000001115d97c11 */ /* 0x000fc4000a8f0eff */
[----:B------:R-:W-:Y:S02]  /*2a50*/  LEA.HI.X.SX32 R213, R23, UR17, 0x1, P4 ;  /* 0x0000001117d57c11 */ /* 0x000fe4000a0f0eff */
[----:B------:R-:W-:Y:S02]  /*2a60*/  LEA.HI.X.SX32 R209, R12, UR17, 0x1, P3 ;  /* 0x000000110cd17c11 */ /* 0x000fe400098f0eff */
[----:B------:R-:W-:Y:S02]  /*2a70*/  LEA.HI.X.SX32 R205, R25, UR17, 0x1, P2 ;  /* 0x0000001119cd7c11 */ /* 0x000fe400090f0eff */
[----:B------:R-:W-:Y:S02]  /*2a80*/  CS2R R24, SRZ ;  /* 0x0000000000187805 */ /* 0x000fe4000001ff00 */
[----:B------:R-:W-:Y:S02]  /*2a90*/  LEA R187, P1, R41, UR16, 0x1 ;  /* 0x0000001029bb7c11 */ /* 0x000fe4000f8208ff */
[----:B------:R-:W-:-:S02]  /*2aa0*/  LEA R199, P0, R29, UR16, 0x1 ;  /* 0x000000101dc77c11 */ /* 0x000fc4000f8008ff */
[----:B------:R-:W-:Y:S02]  /*2ab0*/  LEA R201, P6, R31, UR16, 0x1 ;  /* 0x000000101fc97c11 */ /* 0x000fe4000f8c08ff */
[----:B------:R-:W-:Y:S02]  /*2ac0*/  LEA R195, P5, R33, UR16, 0x1 ;  /* 0x0000001021c37c11 */ /* 0x000fe4000f8a08ff */
[----:B------:R-:W-:Y:S02]  /*2ad0*/  LEA R193, P4, R37, UR16, 0x1 ;  /* 0x0000001025c17c11 */ /* 0x000fe4000f8808ff */
[----:B------:R-:W-:Y:S02]  /*2ae0*/  LEA R190, P3, R14, UR16, 0x1 ;  /* 0x000000100ebe7c11 */ /* 0x000fe4000f8608ff */
[----:B------:R-:W-:Y:S02]  /*2af0*/  LEA R189, P2, R39, UR16, 0x1 ;  /* 0x0000001027bd7c11 */ /* 0x000fe4000f8408ff */
[----:B------:R-:W-:-:S02]  /*2b00*/  SGXT.U32 R8, R8, 0xe ;  /* 0x0000000e0808781a */ /* 0x000fc40000000000 */
[----:B------:R-:W-:Y:S02]  /*2b10*/  LEA.HI.X.SX32 R186, R41, UR17, 0x1, P1 ;  /* 0x0000001129ba7c11 */ /* 0x000fe400088f0eff */
[----:B------:R-:W-:Y:S02]  /*2b20*/  CS2R R40, SRZ ;  /* 0x0000000000287805 */ /* 0x000fe4000001ff00 */
[----:B------:R-:W-:Y:S02]  /*2b30*/  LEA.HI.X.SX32 R198, R29, UR17, 0x1, P0 ;  /* 0x000000111dc67c11 */ /* 0x000fe400080f0eff */
[----:B------:R-:W-:Y:S02]  /*2b40*/  CS2R R28, SRZ ;  /* 0x00000000001c7805 */ /* 0x000fe4000001ff00 */
[----:B------:R-:W-:Y:S02]  /*2b50*/  LEA.HI.X.SX32 R196, R31, UR17, 0x1, P6 ;  /* 0x000000111fc47c11 */ /* 0x000fe4000b0f0eff */
[----:B------:R-:W-:-:S02]  /*2b60*/  CS2R R30, SRZ ;  /* 0x00000000001e7805 */ /* 0x000fc4000001ff00 */
[----:B------:R-:W-:Y:S02]  /*2b70*/  LEA.HI.X.SX32 R194, R33, UR17, 0x1, P5 ;  /* 0x0000001121c27c11 */ /* 0x000fe4000a8f0eff */
[----:B------:R-:W-:Y:S02]  /*2b80*/  CS2R R32, SRZ ;  /* 0x0000000000207805 */ /* 0x000fe4000001ff00 */
[----:B------:R-:W-:Y:S02]  /*2b90*/  LEA.HI.X.SX32 R192, R37, UR17, 0x1, P4 ;  /* 0x0000001125c07c11 */ /* 0x000fe4000a0f0eff */
[----:B------:R-:W-:Y:S02]  /*2ba0*/  CS2R R36, SRZ ;  /* 0x0000000000247805 */ /* 0x000fe4000001ff00 */
[----:B------:R-:W-:Y:S02]  /*2bb0*/  LEA.HI.X.SX32 R191, R14, UR17, 0x1, P3 ;  /* 0x000000110ebf7c11 */ /* 0x000fe400098f0eff */
[----:B------:R-:W-:-:S02]  /*2bc0*/  LEA.HI.X.SX32 R188, R39, UR17, 0x1, P2 ;  /* 0x0000001127bc7c11 */ /* 0x000fc400090f0eff */
[----:B------:R-:W-:Y:S02]  /*2bd0*/  CS2R R38, SRZ ;  /* 0x0000000000267805 */ /* 0x000fe4000001ff00 */
[----:B------:R-:W-:Y:S02]  /*2be0*/  LEA R173, P1, R53, UR16, 0x1 ;  /* 0x0000001035ad7c11 */ /* 0x000fe4000f8208ff */
[----:B------:R-:W-:Y:S02]  /*2bf0*/  R2UR UR8, R20 ;  /* 0x00000000140872ca */ /* 0x000fe400000e0000 */
[----:B------:R-:W-:Y:S02]  /*2c00*/  R2UR UR10, R8 ;  /* 0x00000000080a72ca */ /* 0x000fe400000e0000 */
[----:B------:R-:W-:Y:S02]  /*2c10*/  R2UR UR9, R18 ;  /* 0x00000000120972ca */ /* 0x000fe400000e0000 */
[----:B------:R-:W-:-:S02]  /*2c20*/  LEA R185, P0, R43, UR16, 0x1 ;  /* 0x000000102bb97c11 */ /* 0x000fc4000f8008ff */
[----:B------:R-:W-:Y:S02]  /*2c30*/  LEA R183, P6, R45, UR16, 0x1 ;  /* 0x000000102db77c11 */ /* 0x000fe4000f8c08ff */
[----:B------:R-:W-:Y:S02]  /*2c40*/  LEA R181, P5, R47, UR16, 0x1 ;  /* 0x000000102fb57c11 */ /* 0x000fe4000f8a08ff */
[----:B------:R-:W-:Y:S02]  /*2c50*/  LEA R179, P4, R16, UR16, 0x1 ;  /* 0x0000001010b37c11 */ /* 0x000fe4000f8808ff */
[----:B------:R-:W-:Y:S01]  /*2c60*/  LEA R177, P3, R49, UR16, 0x1 ;  /* 0x0000001031b17c11 */ /* 0x000fe2000f8608ff */
[----:B------:R-:W-:Y:S01]  /*2c70*/  UIADD3.64 UR10, UR10, -UR4, URZ ;  /* 0x800000040a0a7297 */ /* 0x000fe2000fffe03f */
[----:B------:R-:W-:Y:S01]  /*2c80*/  LEA R174, P2, R51, UR16, 0x1 ;  /* 0x0000001033ae7c11 */ /* 0x000fe2000f8408ff */
[----:B------:R-:W-:Y:S01]  /*2c90*/  UIADD3.64 UR20, UR8, 0x100, URZ ;  /* 0x0000010008147897 */ /* 0x000fe2000fffe03f */
[----:B------:R-:W-:-:S02]  /*2ca0*/  LEA.HI.X.SX32 R172, R53, UR17, 0x1, P1 ;  /* 0x0000001135ac7c11 */ /* 0x000fc400088f0eff */
[----:B------:R-:W-:Y:S02]  /*2cb0*/  CS2R R52, SRZ ;  /* 0x0000000000347805 */ /* 0x000fe4000001ff00 */
[----:B------:R-:W-:Y:S02]  /*2cc0*/  LEA.HI.X.SX32 R184, R43, UR17, 0x1, P0 ;  /* 0x000000112bb87c11 */ /* 0x000fe400080f0eff */
[----:B------:R-:W-:Y:S02]  /*2cd0*/  CS2R R42, SRZ ;  /* 0x00000000002a7805 */ /* 0x000fe4000001ff00 */
[----:B------:R-:W-:Y:S02]  /*2ce0*/  LEA.HI.X.SX32 R182, R45, UR17, 0x1, P6 ;  /* 0x000000112db67c11 */ /* 0x000fe4000b0f0eff */
[----:B------:R-:W-:Y:S02]  /*2cf0*/  CS2R R44, SRZ ;  /* 0x00000000002c7805 */ /* 0x000fe4000001ff00 */
[----:B------:R-:W-:-:S02]  /*2d00*/  LEA.HI.X.SX32 R180, R47, UR17, 0x1, P5 ;  /* 0x000000112fb47c11 */ /* 0x000fc4000a8f0eff */
[----:B------:R-:W-:Y:S02]  /*2d10*/  CS2R R46, SRZ ;  /* 0x00000000002e7805 */ /* 0x000fe4000001ff00 */
[----:B------:R-:W-:Y:S02]  /*2d20*/  LEA.HI.X.SX32 R178, R16, UR17, 0x1, P4 ;  /* 0x0000001110b27c11 */ /* 0x000fe4000a0f0eff */
[----:B------:R-:W-:Y:S02]  /*2d30*/  LEA.HI.X.SX32 R176, R49, UR17, 0x1, P3 ;  /* 0x0000001131b07c11 */ /* 0x000fe400098f0eff */
[----:B------:R-:W-:Y:S02]  /*2d40*/  CS2R R48, SRZ ;  /* 0x0000000000307805 */ /* 0x000fe4000001ff00 */
[----:B------:R-:W-:Y:S02]  /*2d50*/  LEA.HI.X.SX32 R175, R51, UR17, 0x1, P2 ;  /* 0x0000001133af7c11 */ /* 0x000fe400090f0eff */
[----:B------:R-:W-:-:S02]  /*2d60*/  CS2R R50, SRZ ;  /* 0x0000000000327805 */ /* 0x000fc4000001ff00 */
[----:B------:R-:W-:Y:S02]  /*2d70*/  LEA R171, P1, R9, UR16, 0x1 ;  /* 0x0000001009ab7c11 */ /* 0x000fe4000f8208ff */
[----:B------:R-:W-:Y:S02]  /*2d80*/  LEA R158, P0, R55, UR16, 0x1 ;  /* 0x00000010379e7c11 */ /* 0x000fe4000f8008ff */
[----:B------:R-:W-:Y:S02]  /*2d90*/  LEA R162, P6, R57, UR16, 0x1 ;  /* 0x0000001039a27c11 */ /* 0x000fe4000f8c08ff */
[----:B------:R-:W-:Y:S02]  /*2da0*/  LEA R156, P5, R59, UR16, 0x1 ;  /* 0x000000103b9c7c11 */ /* 0x000fe4000f8a08ff */
[----:B------:R-:W-:Y:S02]  /*2db0*/  LEA R166, P4, R61, UR16, 0x1 ;  /* 0x000000103da67c11 */ /* 0x000fe4000f8808ff */
[----:B------:R-:W-:-:S02]  /*2dc0*/  LEA R168, P3, R63, UR16, 0x1 ;  /* 0x000000103fa87c11 */ /* 0x000fc4000f8608ff */
[----:B------:R-:W-:Y:S02]  /*2dd0*/  LEA R160, P2, R65, UR16, 0x1 ;  /* 0x0000001041a07c11 */ /* 0x000fe4000f8408ff */
[----:B------:R-:W-:Y:S02]  /*2de0*/  R2UR UR6, R8 ;  /* 0x00000000080672ca */ /* 0x000fe400000e0000 */
[----:B------:R-:W-:Y:S02]  /*2df0*/  LEA.HI.X.SX32 R170, R9, UR17, 0x1, P1 ;  /* 0x0000001109aa7c11 */ /* 0x000fe400088f0eff */
[----:B------:R-:W-:Y:S02]  /*2e00*/  LOP3.LUT R5, R2, 0x10, RZ, 0x3c, !PT ;  /* 0x0000001002057812 */ /* 0x000fe400078e3cff */
[----:B------:R-:W-:Y:S02]  /*2e10*/  LEA.HI.X.SX32 R159, R55, UR17, 0x1, P0 ;  /* 0x00000011379f7c11 */ /* 0x000fe400080f0eff */
[----:B------:R-:W-:-:S02]  /*2e20*/  CS2R R54, SRZ ;  /* 0x0000000000367805 */ /* 0x000fc4000001ff00 */
        /* <DEDUP_REMOVED lines=10> */
[C---:B------:R-:W-:Y:S01]  /*2ed0*/  LOP3.LUT R9, R2.reuse, 0x20, RZ, 0x3c, !PT ;  /* 0x0000002002097812 */ /* 0x040fe200078e3cff */
[----:B------:R-:W-:Y:S01]  /*2ee0*/  UIADD3.64 UR16, UR8, 0x80, URZ ;  /* 0x0000008008107897 */ /* 0x000fe2000fffe03f */
[----:B------:R-:W-:-:S02]  /*2ef0*/  LOP3.LUT R8, R2, 0x30, RZ, 0x3c, !PT ;  /* 0x0000003002087812 */ /* 0x000fc400078e3cff */
[C---:B------:R-:W-:Y:S02]  /*2f00*/  LOP3.LUT R5, R2.reuse, 0x40, RZ, 0x3c, !PT ;  /* 0x0000004002057812 */ /* 0x040fe400078e3cff */
[C---:B------:R-:W-:Y:S02]  /*2f10*/  LOP3.LUT R9, R2.reuse, 0x50, RZ, 0x3c, !PT ;  /* 0x0000005002097812 */ /* 0x040fe400078e3cff */
[C---:B------:R-:W-:Y:S02]  /*2f20*/  LOP3.LUT R8, R2.reuse, 0x60, RZ, 0x3c, !PT ;  /* 0x0000006002087812 */ /* 0x040fe400078e3cff */
[----:B------:R-:W-:-:S07]  /*2f30*/  LOP3.LUT R5, R2, 0x70, RZ, 0x3c, !PT ;  /* 0x0000007002057812 */ /* 0x000fce00078e3cff */
.L_x_1:
[----:B------:R-:W0:Y:S01]  /*2f40*/  LDC R5, c[0x0][0x238] ;  /* 0x00008e00ff057b82 */ /* 0x000e220000000800 */
[C---:B------:R-:W-:Y:S02]  /*2f50*/  ISETP.GT.AND P1, PT, R4.reuse, 0x8, PT ;  /* 0x000000080400780c */ /* 0x040fe40003f24270 */
[----:B------:R-:W-:Y:S02]  /*2f60*/  ISETP.GT.AND P0, PT, R4, RZ, PT ;  /* 0x000000ff0400720c */ /* 0x000fe40003f04270 */
[----:B------:R-:W-:-:S03]  /*2f70*/  PRMT R16, RZ, 0x7610, R16 ;  /* 0x00007610ff107816 */ /* 0x000fc60000000010 */
[----:B------:R-:W1:Y:S01]  /*2f80*/  LDC R10, c[0x0][0x238] ;  /* 0x00008e00ff0a7b82 */ /* 0x000e620000000800 */
[----:B------:R-:W-:-:S07]  /*2f90*/  PRMT R154, RZ, 0x7610, R154 ;  /* 0x00007610ff9a7816 */ /* 0x000fce000000009a */
[----:B------:R-:W2:Y:S01]  /*2fa0*/  @P0 LDG.E.U16 R16, desc[UR14][R164.64] ;  /* 0x0000000ea4100981 */ /* 0x000ea2000c1e1500 */
[----:B------:R-:W-:Y:S01]  /*2fb0*/  PRMT R15, RZ, 0x7610, R15 ;  /* 0x00007610ff0f7816 */ /* 0x000fe2000000000f */
[----:B------:R-:W3:Y:S01]  /*2fc0*/  LDC R18, c[0x0][0x238] ;  /* 0x00008e00ff127b82 */ /* 0x000ee20000000800 */
[----:B0-----:R-:W-:-:S04]  /*2fd0*/  IMAD.SHL.U32 R5, R5, 0x8, RZ ;  /* 0x0000000805057824 */ /* 0x001fc800078e00ff */
[----:B------:R-:W-:-:S04]  /*2fe0*/  IMAD.WIDE R8, R5, 0x2, R164 ;  /* 0x0000000205087825 */ /* 0x000fc800078e02a4 */
[----:B-1----:R-:W-:Y:S01]  /*2ff0*/  IMAD.SHL.U32 R10, R10, 0x10, RZ ;  /* 0x000000100a0a7824 */ /* 0x002fe200078e00ff */
[----:B------:R0:W4:Y:S01]  /*3000*/  @P1 LDG.E.U16 R154, desc[UR14][R8.64] ;  /* 0x0000000e089a1981 */ /* 0x000122000c1e1500 */
[----:B------:R-:W-:Y:S01]  /*3010*/  ISETP.GT.AND P0, PT, R4, 0x10, PT ;  /* 0x000000100400780c */ /* 0x000fe20003f04270 */
[----:B------:R-:W1:Y:S01]  /*3020*/  LDC R5, c[0x0][0x238] ;  /* 0x00008e00ff057b82 */ /* 0x000e620000000800 */
[----:B0-----:R-:W-:-:S07]  /*3030*/  IMAD.WIDE R8, R10, 0x2, R164 ;  /* 0x000000020a087825 */ /* 0x001fce00078e02a4 */
[----:B------:R-:W0:Y:S04]  /*3040*/  LDC R10, c[0x0][0x238] ;  /* 0x00008e00ff0a7b82 */ /* 0x000e280000000800 */
[----:B------:R5:W4:Y:S01]  /*3050*/  @P0 LDG.E.U16 R15, desc[UR14][R8.64] ;  /* 0x0000000e080f0981 */ /* 0x000b22000c1e1500 */
[----:B------:R-:W-:Y:S01]  /*3060*/  ISETP.GT.AND P1, PT, R4, 0x18, PT ;  /* 0x000000180400780c */ /* 0x000fe20003f24270 */
[----:B0-----:R-:W-:-:S04]  /*3070*/  IMAD R10, R10, 0x18, RZ ;  /* 0x000000180a0a7824 */ /* 0x001fc800078e02ff */
[----:B-----5:R-:W-:Y:S02]  /*3080*/  IMAD.WIDE R8, R10, 0x2, R164 ;  /* 0x000000020a087825 */ /* 0x020fe400078e02a4 */
[----:B------:R-:W0:Y:S01]  /*3090*/  LDC R10, c[0x0][0x238] ;  /* 0x00008e00ff0a7b82 */ /* 0x000e220000000800 */
[----:B------:R-:W-:Y:S02]  /*30a0*/  ISETP.GT.AND P0, PT, R4, 0x1, PT ;  /* 0x000000010400780c */ /* 0x000fe40003f04270 */
[----:B------:R-:W-:Y:S02]  /*30b0*/  PRMT R153, RZ, 0x7610, R153 ;  /* 0x00007610ff997816 */ /* 0x000fe40000000099 */
[----:B------:R-:W-:-:S04]  /*30c0*/  PRMT R14, RZ, 0x7610, R14 ;  /* 0x00007610ff0e7816 */ /* 0x000fc8000000000e */
[----:B------:R1:W5:Y:S02]  /*30d0*/  @P1 LDG.E.U16 R153, desc[UR14][R8.64] ;  /* 0x0000000e08991981 */ /* 0x000364000c1e1500 */
[----:B-1----:R-:W-:-:S04]  /*30e0*/  IMAD.WIDE R8, R5, 0x2, R164 ;  /* 0x0000000205087825 */ /* 0x002fc800078e02a4 */
[----:B0-----:R-:W-:Y:S01]  /*30f0*/  IMAD R10, R10, 0x9, RZ ;  /* 0x000000090a0a7824 */ /* 0x001fe200078e02ff */
[----:B------:R0:W5:Y:S03]  /*3100*/  @P0 LDG.E.U16 R14, desc[UR14][R8.64] ;  /* 0x0000000e080e0981 */ /* 0x000166000c1e1500 */
[----:B0-----:R-:W-:Y:S02]  /*3110*/  IMAD.WIDE R8, R10, 0x2, R164 ;  /* 0x000000020a087825 */ /* 0x001fe400078e02a4 */
[----:B------:R-:W0:Y:S01]  /*3120*/  LDC R10, c[0x0][0x238] ;  /* 0x00008e00ff0a7b82 */ /* 0x000e220000000800 */
[----:B------:R-:W-:Y:S02]  /*3130*/  ISETP.GT.AND P1, PT, R4, 0x9, PT ;  /* 0x000000090400780c */ /* 0x000fe40003f24270 */
[----:B------:R-:W-:-:S11]  /*3140*/  PRMT R152, RZ, 0x7610, R152 ;  /* 0x00007610ff987816 */ /* 0x000fd60000000098 */
[----:B------:R1:W5:Y:S01]  /*3150*/  @P1 LDG.E.U16 R152, desc[UR14][R8.64] ;  /* 0x0000000e08981981 */ /* 0x000362000c1e1500 */
[----:B0-----:R-:W-:-:S04]  /*3160*/  IMAD R10, R10, 0x11, RZ ;  /* 0x000000110a0a7824 */ /* 0x001fc800078e02ff */
[----:B-1----:R-:W-:Y:S02]  /*3170*/  IMAD.WIDE R8, R10, 0x2, R164 ;  /* 0x000000020a087825 */ /* 0x002fe400078e02a4 */
        /* <DEDUP_REMOVED lines=10> */
[----:B0-----:R-:W-:-:S04]  /*3220*/  IMAD.SHL.U32 R10, R10, 0x2, RZ ;  /* 0x000000020a0a7824 */ /* 0x001fc800078e00ff */
        /* <DEDUP_REMOVED lines=32> */
[C---:B------:R-:W-:Y:S02]  /*3430*/  ISETP.GT.AND P1, PT, R4.reuse, 0xb, PT ;  /* 0x0000000b0400780c */ /* 0x040fe40003f24270 */
[----:B------:R-:W-:Y:S02]  /*3440*/  PRMT R200, RZ, 0x7610, R200 ;  /* 0x00007610ffc87816 */ /* 0x000fe400000000c8 */
[----:B------:R-:W-:-:S09]  /*3450*/  ISETP.GT.AND P2, PT, R4, 0x13, PT ;  /* 0x000000130400780c */ /* 0x000fd20003f44270 */
[----:B------:R1:W5:Y:S01]  /*3460*/  @P1 LDG.E.U16 R200, desc[UR14][R8.64] ;  /* 0x0000000e08c81981 */ /* 0x000362000c1e1500 */
[----:B0-----:R-:W-:Y:S01]  /*3470*/  IMAD R10, R10, 0x13, RZ ;  /* 0x000000130a0a7824 */ /* 0x001fe200078e02ff */
[----:B-1----:R-:W-:-:S03]  /*3480*/  PRMT R9, RZ, 0x7610, R9 ;  /* 0x00007610ff097816 */ /* 0x002fc60000000009 */
[----:B------:R-:W-:-:S05]  /*3490*/  IMAD.WIDE R10, R10, 0x2, R164 ;  /* 0x000000020a0a7825 */ /* 0x000fca00078e02a4 */
[----:B------:R0:W5:Y:S02]  /*34a0*/  @P2 LDG.E.U16 R9, desc[UR14][R10.64] ;  /* 0x0000000e0a092981 */ /* 0x000164000c1e1500 */
[----:B0-----:R-:W0:Y:S01]  /*34b0*/  LDC R11, c[0x0][0x238] ;  /* 0x00008e00ff0b7b82 */ /* 0x001e220000000800 */
[C---:B------:R-:W-:Y:S02]  /*34c0*/  ISETP.GT.AND P0, PT, R4.reuse, 0x4, PT ;  /* 0x000000040400780c */ /* 0x040fe40003f04270 */
[----:B------:R-:W-:Y:S02]  /*34d0*/  PRMT R206, RZ, 0x7610, R206 ;  /* 0x00007610ffce7816 */ /* 0x000fe400000000ce */
[----:B------:R-:W-:Y:S01]  /*34e0*/  ISETP.GT.AND P3, PT, R4, 0x1b, PT ;  /* 0x0000001b0400780c */ /* 0x000fe20003f64270 */
[----:B0-----:R-:W-:-:S04]  /*34f0*/  IMAD.SHL.U32 R11, R11, 0x4, RZ ;  /* 0x000000040b0b7824 */ /* 0x001fc800078e00ff */
[----:B------:R-:W-:-:S05]  /*3500*/  IMAD.WIDE R10, R11, 0x2, R164 ;  /* 0x000000020b0a7825 */ /* 0x000fca00078e02a4 */
[----:B------:R0:W5:Y:S02]  /*3510*/  @P0 LDG.E.U16 R206, desc[UR14][R10.64] ;  /* 0x0000000e0ace0981 */ /* 0x000164000c1e1500 */
[----:B0-----:R-:W0:Y:S01]  /*3520*/  LDC R11, c[0x0][0x238] ;  /* 0x00008e00ff0b7b82 */ /* 0x001e220000000800 */
[----:B---3--:R-:W-:Y:S01]  /*3530*/  IMAD R18, R18, 0x1b, RZ ;  /* 0x0000001b12127824 */ /* 0x008fe200078e02ff */
[----:B------:R-:W-:-:S03]  /*3540*/  PRMT R204, RZ, 0x7610, R204 ;  /* 0x00007610ffcc7816 */ /* 0x000fc600000000cc */
[----:B------:R-:W-:Y:S01]  /*3550*/  IMAD.WIDE R18, R18, 0x2, R164 ;  /* 0x0000000212127825 */ /* 0x000fe200078e02a4 */
[----:B------:R-:W-:-:S04]  /*3560*/  ISETP.GT.AND P2, PT, R4, 0x6, PT ;  /* 0x000000060400780c */ /* 0x000fc80003f44270 */
[----:B------:R1:W3:Y:S01]  /*3570*/  @P3 LDG.E.U16 R204, desc[UR14][R18.64] ;  /* 0x0000000e12cc3981 */ /* 0x0002e2000c1e1500 */
[----:B------:R-:W-:Y:S01]  /*3580*/  PRMT R222, RZ, 0x7610, R222 ;  /* 0x00007610ffde7816 */ /* 0x000fe200000000de */
[----:B-1----:R-:W1:Y:S01]  /*3590*/  LDC R19, c[0x0][0x238] ;  /* 0x00008e00ff137b82 */ /* 0x002e620000000800 */
[----:B0-----:R-:W-:-:S04]  /*35a0*/  IMAD R11, R11, 0x6, RZ ;  /* 0x000000060b0b7824 */ /* 0x001fc800078e02ff */
[----:B------:R-:W-:-:S05]  /*35b0*/  IMAD.WIDE R10, R11, 0x2, R164 ;  /* 0x000000020b0a7825 */ /* 0x000fca00078e02a4 */
[----:B------:R0:W3:Y:S01]  /*35c0*/  @P2 LDG.E.U16 R222, desc[UR14][R10.64] ;  /* 0x0000000e0ade2981 */ /* 0x0000e2000c1e1500 */
[----:B------:R-:W-:Y:S01]  /*35d0*/  ISETP.GT.AND P1, PT, R4, 0x5, PT ;  /* 0x000000050400780c */ /* 0x000fe20003f24270 */
[----:B0-----:R-:W0:Y:S01]  /*35e0*/  LDC R11, c[0x0][0x238] ;  /* 0x00008e00ff0b7b82 */ /* 0x001e220000000800 */
[----:B-1----:R-:W-:Y:S01]  /*35f0*/  IMAD R19, R19, 0x5, RZ ;  /* 0x0000000513137824 */ /* 0x002fe200078e02ff */
[----:B------:R-:W-:-:S03]  /*3600*/  PRMT R214, RZ, 0x7610, R214 ;  /* 0x00007610ffd67816 */ /* 0x000fc600000000d6 */
[----:B------:R-:W-:-:S07]  /*3610*/  IMAD.WIDE R18, R19, 0x2, R164 ;  /* 0x0000000213127825 */ /* 0x000fce00078e02a4 */
[----:B------:R1:W3:Y:S01]  /*3620*/  @P1 LDG.E.U16 R214, desc[UR14][R18.64] ;  /* 0x0000000e12d61981 */ /* 0x0002e2000c1e1500 */
[C---:B------:R-:W-:Y:S02]  /*3630*/  ISETP.GT.AND P1, PT, R4.reuse, 0x14, PT ;  /* 0x000000140400780c */ /* 0x040fe40003f24270 */
[----:B------:R-:W-:Y:S02]  /*3640*/  PRMT R210, RZ, 0x7610, R210 ;  /* 0x00007610ffd27816 */ /* 0x000fe400000000d2 */
[----:B------:R-:W-:Y:S02]  /*3650*/  ISETP.GT.AND P0, PT, R4, 0x7, PT ;  /* 0x000000070400780c */ /* 0x000fe40003f04270 */
[----:B------:R-:W-:Y:S02]  /*3660*/  PRMT R231, RZ, 0x7610, R231 ;  /* 0x00007610ffe77816 */ /* 0x000fe400000000e7 */
[----:B------:R-:W-:Y:S01]  /*3670*/  PRMT R212, RZ, 0x7610, R212 ;  /* 0x00007610ffd47816 */ /* 0x000fe200000000d4 */
[----:B-1----:R-:W1:Y:S01]  /*3680*/  LDC R19, c[0x0][0x238] ;  /* 0x00008e00ff137b82 */ /* 0x002e620000000800 */
[----:B0-----:R-:W-:-:S04]  /*3690*/  IMAD R11, R11, 0x14, RZ ;  /* 0x000000140b0b7824 */ /* 0x001fc800078e02ff */
[----:B------:R-:W-:-:S05]  /*36a0*/  IMAD.WIDE R10, R11, 0x2, R164 ;  /* 0x000000020b0a7825 */ /* 0x000fca00078e02a4 */
[----:B------:R0:W3:Y:S02]  /*36b0*/  @P1 LDG.E.U16 R210, desc[UR14][R10.64] ;  /* 0x0000000e0ad21981 */ /* 0x0000e4000c1e1500 */
[----:B0-----:R-:W0:Y:S02]  /*36c0*/  LDC R11, c[0x0][0x238] ;  /* 0x00008e00ff0b7b82 */ /* 0x001e240000000800 */
[----:B0-----:R-:W-:-:S04]  /*36d0*/  IMAD R11, R11, 0x7, RZ ;  /* 0x000000070b0b7824 */ /* 0x001fc800078e02ff */
[----:B------:R-:W-:-:S05]  /*36e0*/  IMAD.WIDE R10, R11, 0x2, R164 ;  /* 0x000000020b0a7825 */ /* 0x000fca00078e02a4 */
[----:B------:R0:W3:Y:S02]  /*36f0*/  @P0 LDG.E.U16 R231, desc[UR14][R10.64] ;  /* 0x0000000e0ae70981 */ /* 0x0000e4000c1e1500 */
[----:B0-----:R-:W0:Y:S01]  /*3700*/  LDC R11, c[0x0][0x238] ;  /* 0x00008e00ff0b7b82 */ /* 0x001e220000000800 */
[----:B------:R-:W-:Y:S01]  /*3710*/  ISETP.GT.AND P1, PT, R4, 0x1c, PT ;  /* 0x0000001c0400780c */ /* 0x000fe20003f24270 */
[----:B0-----:R-:W-:-:S04]  /*3720*/  IMAD R11, R11, 0x1c, RZ ;  /* 0x0000001c0b0b7824 */ /* 0x001fc800078e02ff */
[----:B------:R-:W-:-:S08]  /*3730*/  IMAD.WIDE R10, R11, 0x2, R164 ;  /* 0x000000020b0a7825 */ /* 0x000fd000078e02a4 */
[----:B------:R0:W3:Y:S02]  /*3740*/  @P1 LDG.E.U16 R212, desc[UR14][R10.64] ;  /* 0x0000000e0ad41981 */ /* 0x0000e4000c1e1500 */
[----:B0-----:R-:W0:Y:S01]  /*3750*/  LDC R11, c[0x0][0x238] ;  /* 0x00008e00ff0b7b82 */ /* 0x001e220000000800 */
[----:B------:R-:W-:Y:S02]  /*3760*/  ISETP.GT.AND P0, PT, R4, 0xd, PT ;  /* 0x0000000d0400780c */ /* 0x000fe40003f04270 */
[----:B------:R-:W-:Y:S01]  /*3770*/  PRMT R216, RZ, 0x7610, R216 ;  /* 0x00007610ffd87816 */ /* 0x000fe200000000d8 */
[----:B0-----:R-:W-:-:S04]  /*3780*/  IMAD R11, R11, 0xd, RZ ;  /* 0x0000000d0b0b7824 */ /* 0x001fc800078e02ff */
[----:B------:R-:W-:-:S06]  /*3790*/  IMAD.WIDE R10, R11, 0x2, R164 ;  /* 0x000000020b0a7825 */ /* 0x000fcc00078e02a4 */
        /* <DEDUP_REMOVED lines=32> */
[C---:B------:R-:W-:Y:S02]  /*39a0*/  ISETP.GT.AND P0, PT, R4.reuse, 0x17, PT ;  /* 0x000000170400780c */ /* 0x040fe40003f04270 */
[----:B------:R-:W-:Y:S02]  /*39b0*/  PRMT R229, RZ, 0x7610, R229 ;  /* 0x00007610ffe57816 */ /* 0x000fe400000000e5 */
[----:B------:R-:W-:Y:S01]  /*39c0*/  ISETP.GT.AND P3, PT, R4, 0xc, PT ;  /* 0x0000000c0400780c */ /* 0x000fe20003f64270 */
[----:B-1----:R-:W-:Y:S02]  /*39d0*/  IMAD R19, R19, 0xc, RZ ;  /* 0x0000000c13137824 */ /* 0x002fe400078e02ff */
[----:B0-----:R-:W-:-:S04]  /*39e0*/  IMAD R11, R11, 0x17, RZ ;  /* 0x000000170b0b7824 */ /* 0x001fc800078e02ff */
[----:B------:R-:W-:-:S05]  /*39f0*/  IMAD.WIDE R10, R11, 0x2, R164 ;  /* 0x000000020b0a7825 */ /* 0x000fca00078e02a4 */
[----:B------:R0:W3:Y:S02]  /*3a00*/  @P0 LDG.E.U16 R229, desc[UR14][R10.64] ;  /* 0x0000000e0ae50981 */ /* 0x0000e4000c1e1500 */
[----:B0-----:R-:W0:Y:S01]  /*3a10*/  LDC R11, c[0x0][0x238] ;  /* 0x00008e00ff0b7b82 */ /* 0x001e220000000800 */
[----:B------:R-:W-:Y:S01]  /*3a20*/  PRMT R208, RZ, 0x7610, R208 ;  /* 0x00007610ffd07816 */ /* 0x000fe200000000d0 */
[----:B------:R-:W-:Y:S01]  /*3a30*/  IMAD.WIDE R18, R19, 0x2, R164 ;  /* 0x0000000213127825 */ /* 0x000fe200078e02a4 */
[----:B------:R-:W-:-:S04]  /*3a40*/  ISETP.GT.AND P1, PT, R4, 0x1e, PT ;  /* 0x0000001e0400780c */ /* 0x000fc80003f24270 */
[----:B------:R-:W3:Y:S01]  /*3a50*/  @P3 LDG.E.U16 R208, desc[UR14][R18.64] ;  /* 0x0000000e12d03981 */ /* 0x000ee2000c1e1500 */
[----:B------:R-:W-:Y:S01]  /*3a60*/  PRMT R232, RZ, 0x7610, R232 ;  /* 0x00007610ffe87816 */ /* 0x000fe200000000e8 */
[----:B0-----:R-:W-:-:S04]  /*3a70*/  IMAD R11, R11, 0x1e, RZ ;  /* 0x0000001e0b0b7824 */ /* 0x001fc800078e02ff */
[----:B------:R-:W-:-:S05]  /*3a80*/  IMAD.WIDE R10, R11, 0x2, R164 ;  /* 0x000000020b0a7825 */ /* 0x000fca00078e02a4 */
[----:B------:R0:W3:Y:S02]  /*3a90*/  @P1 LDG.E.U16 R232, desc[UR14][R10.64] ;  /* 0x0000000e0ae81981 */ /* 0x0000e4000c1e1500 */
[----:B0-----:R-:W0:Y:S01]  /*3aa0*/  LDC R11, c[0x0][0x238] ;  /* 0x00008e00ff0b7b82 */ /* 0x001e220000000800 */
[----:B------:R-:W-:Y:S02]  /*3ab0*/  ISETP.GT.AND P2, PT, R4, 0x1f, PT ;  /* 0x0000001f0400780c */ /* 0x000fe40003f44270 */
[----:B------:R-:W-:Y:S02]  /*3ac0*/  PRMT R228, RZ, 0x7610, R228 ;  /* 0x00007610ffe47816 */ /* 0x000fe400000000e4 */
[----:B------:R-:W-:Y:S01]  /*3ad0*/  LOP3.LUT R171, R171, R170, RZ, 0x3c, !PT ;  /* 0x000000aaabab7212 */ /* 0x000fe200078e3cff */
[----:B0-----:R-:W-:-:S04]  /*3ae0*/  IMAD R11, R11, 0x1f, RZ ;  /* 0x0000001f0b0b7824 */ /* 0x001fc800078e02ff */
[----:B------:R-:W-:-:S05]  /*3af0*/  IMAD.WIDE R10, R11, 0x2, R164 ;  /* 0x000000020b0a7825 */ /* 0x000fca00078e02a4 */
[----:B------:R0:W3:Y:S01]  /*3b00*/  @P2 LDG.E.U16 R228, desc[UR14][R10.64] ;  /* 0x0000000e0ae42981 */ /* 0x0000e2000c1e1500 */
[----:B------:R-:W-:Y:S01]  /*3b10*/  BAR.SYNC.DEFER_BLOCKING 0x0 ;  /* 0x0000000000007b1d */ /* 0x000fe20000010000 */
[----:B------:R-:W-:Y:S02]  /*3b20*/  LOP3.LUT R170, R171, R170, RZ, 0x3c, !PT ;  /* 0x000000aaabaa7212 */ /* 0x000fe400078e3cff */
[----:B------:R-:W-:Y:S02]  /*3b30*/  ISETP.GE.AND P0, PT, R7, R4, PT ;  /* 0x000000040700720c */ /* 0x000fe40003f06270 */
[----:B------:R-:W-:Y:S02]  /*3b40*/  LOP3.LUT R171, R171, R170, RZ, 0x3c, !PT ;  /* 0x000000aaabab7212 */ /* 0x000fe400078e3cff */
[----:B------:R-:W-:Y:S01]  /*3b50*/  PRMT R227, RZ, 0x7610, R227 ;  /* 0x00007610ffe37816 */ /* 0x000fe200000000e3 */
[----:B0-----:R-:W-:Y:S01]  /*3b60*/  IMAD.WIDE R10, R236, 0x2, R170 ;  /* 0x00000002ec0a7825 */ /* 0x001fe200078e02aa */
[----:B------:R-:W-:-:S02]  /*3b70*/  PRMT R19, RZ, 0x7610, R19 ;  /* 0x00007610ff137816 */ /* 0x000fc40000000013 */
[----:B------:R-:W-:-:S05]  /*3b80*/  PRMT R226, RZ, 0x7610, R226 ;  /* 0x00007610ffe27816 */ /* 0x000fca00000000e2 */
[----:B------:R0:W3:Y:S02]  /*3b90*/  @!P0 LDG.E.U16 R227, desc[UR14][R10.64] ;  /* 0x0000000e0ae38981 */ /* 0x0000e4000c1e1500 */
[----:B0-----:R-:W-:-:S05]  /*3ba0*/  IMAD.WIDE R10, R236, 0x2, R160 ;  /* 0x00000002ec0a7825 */ /* 0x001fca00078e02a0 */
[----:B------:R0:W3:Y:S01]  /*3bb0*/  @!P0 LDG.E.U16 R19, desc[UR14][R10.64] ;  /* 0x0000000e0a138981 */ /* 0x0000e2000c1e1500 */
[----:B------:R-:W-:Y:S01]  /*3bc0*/  PRMT R18, RZ, 0x7610, R18 ;  /* 0x00007610ff127816 */ /* 0x000fe20000000012 */
[----:B0-----:R-:W-:-:S05]  /*3bd0*/  IMAD.WIDE R10, R236, 0x2, R168 ;  /* 0x00000002ec0a7825 */ /* 0x001fca00078e02a8 */
[----:B------:R0:W3:Y:S01]  /*3be0*/  @!P0 LDG.E.U16 R226, desc[UR14][R10.64] ;  /* 0x0000000e0ae28981 */ /* 0x0000e2000c1e1500 */
[----:B------:R-:W-:Y:S01]  /*3bf0*/  PRMT R225, RZ, 0x7610, R225 ;  /* 0x00007610ffe17816 */ /* 0x000fe200000000e1 */
[----:B0-----:R-:W-:-:S05]  /*3c00*/  IMAD.WIDE R10, R236, 0x2, R166 ;  /* 0x00000002ec0a7825 */ /* 0x001fca00078e02a6 */
[----:B------:R0:W3:Y:S01]  /*3c10*/  @!P0 LDG.E.U16 R18, desc[UR14][R10.64] ;  /* 0x0000000e0a128981 */ /* 0x0000e2000c1e1500 */
[----:B------:R-:W-:Y:S02]  /*3c20*/  PRMT R17, RZ, 0x7610, R17 ;  /* 0x00007610ff117816 */ /* 0x000fe40000000011 */
[----:B------:R-:W-:Y:S01]  /*3c30*/  LOP3.LUT R173, R173, R172, RZ, 0x3c, !PT ;  /* 0x000000acadad7212 */ /* 0x000fe200078e3cff */
[----:B0-----:R-:W-:-:S03]  /*3c40*/  IMAD.WIDE R10, R236, 0x2, R156 ;  /* 0x00000002ec0a7825 */ /* 0x001fc600078e029c */
[C---:B------:R-:W-:Y:S02]  /*3c50*/  LOP3.LUT R172, R173.reuse, R172, RZ, 0x3c, !PT ;  /* 0x000000acadac7212 */ /* 0x040fe400078e3cff */
[----:B------:R0:W3:Y:S01]  /*3c60*/  @!P0 LDG.E.U16 R225, desc[UR14][R10.64] ;  /* 0x0000000e0ae18981 */ /* 0x0000e2000c1e1500 */
[----:B------:R-:W-:Y:S02]  /*3c70*/  PRMT R224, RZ, 0x7610, R224 ;  /* 0x00007610ffe07816 */ /* 0x000fe400000000e0 */
[----:B------:R-:W-:Y:S01]  /*3c80*/  LOP3.LUT R173, R173, R172, RZ, 0x3c, !PT ;  /* 0x000000acadad7212 */ /* 0x000fe200078e3cff */
[----:B0-----:R-:W-:-:S05]  /*3c90*/  IMAD.WIDE R10, R236, 0x2, R162 ;  /* 0x00000002ec0a7825 */ /* 0x001fca00078e02a2 */
[----:B------:R0:W3:Y:S01]  /*3ca0*/  @!P0 LDG.E.U16 R17, desc[UR14][R10.64] ;  /* 0x0000000e0a118981 */ /* 0x0000e2000c1e1500 */
[----:B------:R-:W-:-:S03]  /*3cb0*/  LOP3.LUT R177, R177, R176, RZ, 0x3c, !PT ;  /* 0x000000b0b1b17212 */ /* 0x000fc600078e3cff */
[----:B--2---:R1:W-:Y:S01]  /*3cc0*/  STS.U16 [R2+UR12], R16 ;  /* 0x0000001002007988 */ /* 0x0043e2000800040c */
[----:B0-----:R-:W-:Y:S01]  /*3cd0*/  IMAD.WIDE R10, R236, 0x2, R158 ;  /* 0x00000002ec0a7825 */ /* 0x001fe200078e029e */
[----:B-1----:R-:W-:-:S04]  /*3ce0*/  PRMT R16, RZ, 0x7610, R16 ;  /* 0x00007610ff107816 */ /* 0x002fc80000000010 */
[----:B------:R0:W2:Y:S01]  /*3cf0*/  @!P0 LDG.E.U16 R224, desc[UR14][R10.64] ;  /* 0x0000000e0ae08981 */ /* 0x0000a2000c1e1500 */
[----:B------:R-:W-:Y:S02]  /*3d00*/  LOP3.LUT R176, R177, R176, RZ, 0x3c, !PT ;  /* 0x000000b0b1b07212 */ /* 0x000fe400078e3cff */
[----:B------:R-:W-:Y:S02]  /*3d10*/  PRMT R155, RZ, 0x7610, R155 ;  /* 0x00007610ff9b7816 */ /* 0x000fe4000000009b */
[----:B------:R-:W-:Y:S01]  /*3d20*/  LOP3.LUT R179, R179, R178, RZ, 0x3c, !PT ;  /* 0x000000b2b3b37212 */ /* 0x000fe200078e3cff */
[----:B0-----:R-:W-:Y:S01]  /*3d30*/  IMAD.WIDE R10, R236, 0x2, R172 ;  /* 0x00000002ec0a7825 */ /* 0x001fe200078e02ac */
[----:B------:R-:W-:-:S04]  /*3d40*/  LOP3.LUT R177, R177, R176, RZ, 0x3c, !PT ;  /* 0x000000b0b1b17212 */ /* 0x000fc800078e3cff */
[----:B------:R0:W2:Y:S01]  /*3d50*/  @!P0 LDG.E.U16 R16, desc[UR14][R10.64] ;  /* 0x0000000e0a108981 */ /* 0x0000a2000c1e1500 */
[----:B------:R-:W-:-:S03]  /*3d60*/  LOP3.LUT R178, R179, R178, RZ, 0x3c, !PT ;  /* 0x000000b2b3b27212 */ /* 0x000fc600078e3cff */
[----:B----4-:R1:W-:Y:S01]  /*3d70*/  STS.U16 [R2+UR12+0x800], R15 ;  /* 0x0008000f02007988 */ /* 0x0103e2000800040c */
[----:B0-----:R-:W-:Y:S01]  /*3d80*/  IMAD.WIDE R10, R236, 0x2, R174 ;  /* 0x00000002ec0a7825 */ /* 0x001fe200078e02ae */
[----:B------:R-:W-:Y:S02]  /*3d90*/  LOP3.LUT R179, R179, R178, RZ, 0x3c, !PT ;  /* 0x000000b2b3b37212 */ /* 0x000fe400078e3cff */
[----:B-1----:R-:W-:Y:S02]  /*3da0*/  PRMT R15, RZ, 0x7610, R15 ;  /* 0x00007610ff0f7816 */ /* 0x002fe4000000000f */
[----:B------:R0:W4:Y:S01]  /*3db0*/  @!P0 LDG.E.U16 R155, desc[UR14][R10.64] ;  /* 0x0000000e0a9b8981 */ /* 0x000122000c1e1500 */
[----:B------:R-:W-:-:S03]  /*3dc0*/  LOP3.LUT R181, R181, R180, RZ, 0x3c, !PT ;  /* 0x000000b4b5b57212 */ /* 0x000fc600078e3cff */
[----:B------:R1:W-:Y:S01]  /*3dd0*/  STS.U16 [R2+UR12+0x400], R154 ;  /* 0x0004009a02007988 */ /* 0x0003e2000800040c */
[----:B0-----:R-:W-:Y:S01]  /*3de0*/  IMAD.WIDE R10, R236, 0x2, R176 ;  /* 0x00000002ec0a7825 */ /* 0x001fe200078e02b0 */
[----:B-1----:R-:W-:-:S04]  /*3df0*/  PRMT R154, RZ, 0x7610, R154 ;  /* 0x00007610ff9a7816 */ /* 0x002fc8000000009a */
[----:B------:R0:W4:Y:S01]  /*3e00*/  @!P0 LDG.E.U16 R15, desc[UR14][R10.64] ;  /* 0x0000000e0a0f8981 */ /* 0x000122000c1e1500 */
[----:B------:R-:W-:Y:S01]  /*3e10*/  LOP3.LUT R180, R181, R180, RZ, 0x3c, !PT ;  /* 0x000000b4b5b47212 */ /* 0x000fe200078e3cff */
[----:B0-----:R-:W-:-:S03]  /*3e20*/  IMAD.WIDE R10, R236, 0x2, R178 ;  /* 0x00000002ec0a7825 */ /* 0x001fc600078e02b2 */
[----:B------:R-:W-:Y:S02]  /*3e30*/  LOP3.LUT R181, R181, R180, RZ, 0x3c, !PT ;  /* 0x000000b4b5b57212 */ /* 0x000fe400078e3cff */
[----:B------:R0:W4:Y:S01]  /*3e40*/  @!P0 LDG.E.U16 R154, desc[UR14][R10.64] ;  /* 0x0000000e0a9a8981 */ /* 0x000122000c1e1500 */
[----:B------:R-:W-:-:S03]  /*3e50*/  LOP3.LUT R183, R183, R182, RZ, 0x3c, !PT ;  /* 0x000000b6b7b77212 */ /* 0x000fc600078e3cff */
[----:B-----5:R-:W-:Y:S01]  /*3e60*/  STS.U16 [R2+UR12+0xc00], R153 ;  /* 0x000c009902007988 */ /* 0x020fe2000800040c */
[----:B0-----:R-:W-:-:S05]  /*3e70*/  LOP3.LUT R11, R2, 0x10, RZ, 0x3c, !PT ;  /* 0x00000010020b7812 */ /* 0x001fca00078e3cff */
[----:B------:R0:W-:Y:S01]  /*3e80*/  STS.U16 [R11+UR12+0x80], R14 ;  /* 0x0000800e0b007988 */ /* 0x0001e2000800040c */
[C---:B------:R-:W-:Y:S02]  /*3e90*/  LOP3.LUT R182, R183.reuse, R182, RZ, 0x3c, !PT ;  /* 0x000000b6b7b67212 */ /* 0x040fe400078e3cff */
[----:B0-----:R-:W-:Y:S01]  /*3ea0*/  PRMT R14, RZ, 0x7610, R14 ;  /* 0x00007610ff0e7816 */ /* 0x001fe2000000000e */
[----:B------:R-:W-:Y:S01]  /*3eb0*/  IMAD.WIDE R10, R236, 0x2, R180 ;  /* 0x00000002ec0a7825 */ /* 0x000fe200078e02b4 */
[----:B------:R-:W-:-:S04]  /*3ec0*/  LOP3.LUT R183, R183, R182, RZ, 0x3c, !PT ;  /* 0x000000b6b7b77212 */ /* 0x000fc800078e3cff */
[----:B------:R0:W5:Y:S01]  /*3ed0*/  @!P0 LDG.E.U16 R14, desc[UR14][R10.64] ;  /* 0x0000000e0a0e8981 */ /* 0x000162000c1e1500 */
[----:B------:R-:W-:Y:S02]  /*3ee0*/  PRMT R153, RZ, 0x7610, R153 ;  /* 0x00007610ff997816 */ /* 0x000fe40000000099 */
[----:B------:R-:W-:Y:S02]  /*3ef0*/  LOP3.LUT R185, R185, R184, RZ, 0x3c, !PT ;  /* 0x000000b8b9b97212 */ /* 0x000fe400078e3cff */
[----:B0-----:R-:W-:-:S05]  /*3f00*/  LOP3.LUT R11, R2, 0x10, RZ, 0x3c, !PT ;  /* 0x00000010020b7812 */ /* 0x001fca00078e3cff */
[----:B------:R0:W-:Y:S01]  /*3f10*/  STS.U16 [R11+UR12+0x480], R152 ;  /* 0x000480980b007988 */ /* 0x0001e2000800040c */
[----:B------:R-:W-:Y:S01]  /*3f20*/  LOP3.LUT R184, R185, R184, RZ, 0x3c, !PT ;  /* 0x000000b8b9b87212 */ /* 0x000fe200078e3cff */
[----:B0-----:R-:W-:-:S03]  /*3f30*/  IMAD.WIDE R10, R236, 0x2, R182 ;  /* 0x00000002ec0a7825 */ /* 0x001fc600078e02b6 */
[----:B------:R-:W-:Y:S02]  /*3f40*/  LOP3.LUT R185, R185, R184, RZ, 0x3c, !PT ;  /* 0x000000b8b9b97212 */ /* 0x000fe400078e3cff */
[----:B------:R0:W5:Y:S01]  /*3f50*/  @!P0 LDG.E.U16 R153, desc[UR14][R10.64] ;  /* 0x0000000e0a998981 */ /* 0x000162000c1e1500 */
[----:B------:R-:W-:Y:S02]  /*3f60*/  LOP3.LUT R187, R187, R186, RZ, 0x3c, !PT ;  /* 0x000000babbbb7212 */ /* 0x000fe400078e3cff */
        /* <DEDUP_REMOVED lines=14> */
[----:B------:R0:W5:Y:S02]  /*4050*/  @!P0 LDG.E.U16 R152, desc[UR14][R10.64] ;  /* 0x0000000e0a988981 */ /* 0x000164000c1e1500 */
[----:B0-----:R-:W-:-:S05]  /*4060*/  LOP3.LUT R11, R2, 0x20, RZ, 0x3c, !PT ;  /* 0x00000020020b7812 */ /* 0x001fca00078e3cff */
[----:B------:R0:W-:Y:S01]  /*4070*/  STS.U16 [R11+UR12+0x100], R12 ;  /* 0x0001000c0b007988 */ /* 0x0001e2000800040c */
[----:B------:R-:W-:Y:S02]  /*4080*/  LOP3.LUT R193, R193, R192, RZ, 0x3c, !PT ;  /* 0x000000c0c1c17212 */ /* 0x000fe400078e3cff */
[----:B0-----:R-:W-:Y:S01]  /*4090*/  PRMT R12, RZ, 0x7610, R12 ;  /* 0x00007610ff0c7816 */ /* 0x001fe2000000000c */
[----:B------:R-:W-:-:S05]  /*40a0*/  IMAD.WIDE R10, R236, 0x2, R188 ;  /* 0x00000002ec0a7825 */ /* 0x000fca00078e02bc */
[----:B------:R0:W5:Y:S01]  /*40b0*/  @!P0 LDG.E.U16 R12, desc[UR14][R10.64] ;  /* 0x0000000e0a0c8981 */ /* 0x000162000c1e1500 */
[C---:B------:R-:W-:Y:S02]  /*40c0*/  LOP3.LUT R192, R193.reuse, R192, RZ, 0x3c, !PT ;  /* 0x000000c0c1c07212 */ /* 0x040fe400078e3cff */
[----:B------:R-:W-:Y:S02]  /*40d0*/  PRMT R23, RZ, 0x7610, R23 ;  /* 0x00007610ff177816 */ /* 0x000fe40000000017 */
[----:B0-----:R-:W-:Y:S02]  /*40e0*/  LOP3.LUT R11, R2, 0x20, RZ, 0x3c, !PT ;  /* 0x00000020020b7812 */ /* 0x001fe400078e3cff */
[----:B------:R-:W-:-:S03]  /*40f0*/  LOP3.LUT R193, R193, R192, RZ, 0x3c, !PT ;  /* 0x000000c0c1c17212 */ /* 0x000fc600078e3cff */
[----:B------:R0:W-:Y:S01]  /*4100*/  STS.U16 [R11+UR12+0x500], R21 ;  /* 0x000500150b007988 */ /* 0x0001e2000800040c */
[----:B------:R-:W-:Y:S01]  /*4110*/  LOP3.LUT R195, R195, R194, RZ, 0x3c, !PT ;  /* 0x000000c2c3c37212 */ /* 0x000fe200078e3cff */
[----:B0-----:R-:W-:Y:S01]  /*4120*/  IMAD.WIDE R10, R236, 0x2, R190 ;  /* 0x00000002ec0a7825 */ /* 0x001fe200078e02be */
[----:B------:R-:W-:-:S04]  /*4130*/  LOP3.LUT R21, R2, 0x20, RZ, 0x3c, !PT ;  /* 0x0000002002157812 */ /* 0x000fc800078e3cff */
[----:B------:R0:W5:Y:S04]  /*4140*/  @!P0 LDG.E.U16 R23, desc[UR14][R10.64] ;  /* 0x0000000e0a178981 */ /* 0x000168000c1e1500 */
[----:B------:R1:W-:Y:S01]  /*4150*/  STS.U16 [R21+UR12+0x900], R20 ;  /* 0x0009001415007988 */ /* 0x0003e2000800040c */
[C---:B------:R-:W-:Y:S02]  /*4160*/  LOP3.LUT R194, R195.reuse, R194, RZ, 0x3c, !PT ;  /* 0x000000c2c3c27212 */ /* 0x040fe400078e3cff */
[----:B0-----:R-:W-:Y:S01]  /*4170*/  PRMT R11, RZ, 0x7610, R11 ;  /* 0x00007610ff0b7816 */ /* 0x001fe2000000000b */
[----:B-1----:R-:W-:Y:S01]  /*4180*/  IMAD.WIDE R20, R236, 0x2, R192 ;  /* 0x00000002ec147825 */ /* 0x002fe200078e02c0 */
[----:B------:R-:W-:-:S04]  /*4190*/  LOP3.LUT R195, R195, R194, RZ, 0x3c, !PT ;  /* 0x000000c2c3c37212 */ /* 0x000fc800078e3cff */
[----:B------:R0:W5:Y:S02]  /*41a0*/  @!P0 LDG.E.U16 R11, desc[UR14][R20.64] ;  /* 0x0000000e140b8981 */ /* 0x000164000c1e1500 */
[----:B0-----:R-:W-:-:S05]  /*41b0*/  LOP3.LUT R21, R2, 0x20, RZ, 0x3c, !PT ;  /* 0x0000002002157812 */ /* 0x001fca00078e3cff */
[----:B------:R0:W-:Y:S02]  /*41c0*/  STS.U16 [R21+UR12+0xd00], R22 ;  /* 0x000d001615007988 */ /* 0x0001e4000800040c */
[----:B0-----:R-:W-:Y:S01]  /*41d0*/  PRMT R22, RZ, 0x7610, R22 ;  /* 0x00007610ff167816 */ /* 0x001fe20000000016 */
[----:B------:R-:W-:-:S05]  /*41e0*/  IMAD.WIDE R20, R236, 0x2, R194 ;  /* 0x00000002ec147825 */ /* 0x000fca00078e02c2 */
[----:B------:R0:W5:Y:S01]  /*41f0*/  @!P0 LDG.E.U16 R22, desc[UR14][R20.64] ;  /* 0x0000000e14168981 */ /* 0x000162000c1e1500 */
[----:B------:R-:W-:Y:S02]  /*4200*/  LOP3.LUT R199, R199, R198, RZ, 0x3c, !PT ;  /* 0x000000c6c7c77212 */ /* 0x000fe400078e3cff */
[----:B0-----:R-:W-:-:S05]  /*4210*/  LOP3.LUT R21, R2, 0x30, RZ, 0x3c, !PT ;  /* 0x0000003002157812 */ /* 0x001fca00078e3cff */
[----:B------:R0:W-:Y:S01]  /*4220*/  STS.U16 [R21+UR12+0x180], R197 ;  /* 0x000180c515007988 */ /* 0x0001e2000800040c */
[----:B------:R-:W-:Y:S02]  /*4230*/  LOP3.LUT R198, R199, R198, RZ, 0x3c, !PT ;  /* 0x000000c6c7c67212 */ /* 0x000fe400078e3cff */
[----:B------:R-:W-:Y:S01]  /*4240*/  PRMT R10, RZ, 0x7610, R10 ;  /* 0x00007610ff0a7816 */ /* 0x000fe2000000000a */
[----:B0-----:R-:W-:Y:S02]  /*4250*/  IMAD.MOV.U32 R197, RZ, RZ, R196 ;  /* 0x000000ffffc57224 */ /* 0x001fe400078e00c4 */
[----:B------:R-:W-:Y:S01]  /*4260*/  IMAD.MOV.U32 R196, RZ, RZ, R201 ;  /* 0x000000ffffc47224 */ /* 0x000fe200078e00c9 */
[----:B------:R-:W-:-:S03]  /*4270*/  LOP3.LUT R201, R2, 0x30, RZ, 0x3c, !PT ;  /* 0x0000003002c97812 */ /* 0x000fc600078e3cff */
[C---:B------:R-:W-:Y:S01]  /*4280*/  IMAD.WIDE R20, R236.reuse, 0x2, R196 ;  /* 0x00000002ec147825 */ /* 0x040fe200078e02c4 */
[----:B------:R-:W-:Y:S01]  /*4290*/  LOP3.LUT R199, R199, R198, RZ, 0x3c, !PT ;  /* 0x000000c6c7c77212 */ /* 0x000fe200078e3cff */
[----:B------:R0:W-:Y:S04]  /*42a0*/  STS.U16 [R201+UR12+0x580], R200 ;  /* 0x000580c8c9007988 */ /* 0x0001e8000800040c */
[----:B------:R1:W5:Y:S01]  /*42b0*/  @!P0 LDG.E.U16 R10, desc[UR14][R20.64] ;  /* 0x0000000e140a8981 */ /* 0x000362000c1e1500 */
[----:B0-----:R-:W-:Y:S01]  /*42c0*/  IMAD.WIDE R200, R236, 0x2, R198 ;  /* 0x00000002ecc87825 */ /* 0x001fe200078e02c6 */
[----:B-1----:R-:W-:-:S06]  /*42d0*/  PRMT R21, RZ, 0x7610, R21 ;  /* 0x00007610ff157816 */ /* 0x002fcc0000000015 */
[----:B------:R0:W5:Y:S02]  /*42e0*/  @!P0 LDG.E.U16 R21, desc[UR14][R200.64] ;  /* 0x0000000ec8158981 */ /* 0x000164000c1e1500 */
[----:B0-----:R-:W-:Y:S01]  /*42f0*/  LOP3.LUT R201, R2, 0x30, RZ, 0x3c, !PT ;  /* 0x0000003002c97812 */ /* 0x001fe200078e3cff */
[----:B------:R-:W-:-:S04]  /*4300*/  IMAD.MOV.U32 R200, RZ, RZ, R203 ;  /* 0x000000ffffc87224 */ /* 0x000fc800078e00cb */
[----:B------:R0:W-:Y:S02]  /*4310*/  STS.U16 [R201+UR12+0x980], R9 ;  /* 0x00098009c9007988 */ /* 0x0001e4000800040c */
[----:B0-----:R-:W-:Y:S01]  /*4320*/  IMAD.MOV.U32 R201, RZ, RZ, R202 ;  /* 0x000000ffffc97224 */ /* 0x001fe200078e00ca */
[----:B------:R-:W-:Y:S01]  /*4330*/  PRMT R9, RZ, 0x7610, R9 ;  /* 0x00007610ff097816 */ /* 0x000fe20000000009 */
[----:B------:R-:W-:-:S05]  /*4340*/  IMAD.WIDE R202, R236, 0x2, R200 ;  /* 0x00000002ecca7825 */ /* 0x000fca00078e02c8 */
[----:B------:R0:W5:Y:S01]  /*4350*/  @!P0 LDG.E.U16 R9, desc[UR14][R202.64] ;  /* 0x0000000eca098981 */ /* 0x000162000c1e1500 */
[----:B------:R-:W-:Y:S02]  /*4360*/  PRMT R20, RZ, 0x7610, R20 ;  /* 0x00007610ff147816 */ /* 0x000fe40000000014 */
[----:B0-----:R-:W-:Y:S01]  /*4370*/  LOP3.LUT R203, R2, 0x30, RZ, 0x3c, !PT ;  /* 0x0000003002cb7812 */ /* 0x001fe200078e3cff */
[----:B------:R-:W-:-:S04]  /*4380*/  IMAD.MOV.U32 R202, RZ, RZ, R207 ;  /* 0x000000ffffca7224 */ /* 0x000fc800078e00cf */
[----:B---3--:R0:W-:Y:S01]  /*4390*/  STS.U16 [R203+UR12+0xd80], R204 ;  /* 0x000d80cccb007988 */ /* 0x0081e2000800040c */
[----:B------:R-:W-:Y:S01]  /*43a0*/  LOP3.LUT R207, R2, 0x40, RZ, 0x3c, !PT ;  /* 0x0000004002cf7812 */ /* 0x000fe200078e3cff */
[----:B0-----:R-:W-:Y:S02]  /*43b0*/  IMAD.MOV.U32 R203, RZ, RZ, R205 ;  /* 0x000000ffffcb7224 */ /* 0x001fe400078e00cd */
[----:B------:R-:W-:Y:S02]  /*43c0*/  IMAD.WIDE R204, R236, 0x2, R202 ;  /* 0x00000002eccc7825 */ /* 0x000fe400078e02ca */
[----:B------:R0:W-:Y:S04]  /*43d0*/  STS.U16 [R207+UR12+0x200], R206 ;  /* 0x000200cecf007988 */ /* 0x0001e8000800040c */
[----:B------:R1:W3:Y:S01]  /*43e0*/  @!P0 LDG.E.U16 R20, desc[UR14][R204.64] ;  /* 0x0000000ecc148981 */ /* 0x0002e2000c1e1500 */
[----:B------:R-:W-:Y:S01]  /*43f0*/  PRMT R233, RZ, 0x7610, R233 ;  /* 0x00007610ffe97816 */ /* 0x000fe200000000e9 */
[----:B-1----:R-:W-:-:S02]  /*4400*/  IMAD.MOV.U32 R204, RZ, RZ, R211 ;  /* 0x000000ffffcc7224 */ /* 0x002fc400078e00d3 */
[----:B------:R-:W-:Y:S02]  /*4410*/  IMAD.MOV.U32 R205, RZ, RZ, R209 ;  /* 0x000000ffffcd7224 */ /* 0x000fe400078e00d1 */
[----:B0-----:R-:W-:Y:S01]  /*4420*/  IMAD.WIDE R206, R236, 0x2, R204 ;  /* 0x00000002ecce7825 */ /* 0x001fe200078e02cc */
[----:B------:R-:W-:-:S04]  /*4430*/  LOP3.LUT R209, R2, 0x40, RZ, 0x3c, !PT ;  /* 0x0000004002d17812 */ /* 0x000fc800078e3cff */
[----:B------:R0:W3:Y:S01]  /*4440*/  @!P0 LDG.E.U16 R233, desc[UR14][R206.64] ;  /* 0x0000000ecee98981 */ /* 0x0000e2000c1e1500 */
[----:B------:R-:W-:-:S03]  /*4450*/  PRMT R234, RZ, 0x7610, R234 ;  /* 0x00007610ffea7816 */ /* 0x000fc600000000ea */
[----:B------:R1:W-:Y:S01]  /*4460*/  STS.U16 [R209+UR12+0x600], R208 ;  /* 0x000600d0d1007988 */ /* 0x0003e2000800040c */
[----:B0-----:R-:W-:Y:S02]  /*4470*/  IMAD.MOV.U32 R206, RZ, RZ, R215 ;  /* 0x000000ffffce7224 */ /* 0x001fe400078e00d7 */
[----:B------:R-:W-:Y:S02]  /*4480*/  IMAD.MOV.U32 R207, RZ, RZ, R213 ;  /* 0x000000ffffcf7224 */ /* 0x000fe400078e00d5 */
[----:B-1----:R-:W-:Y:S01]  /*4490*/  IMAD.WIDE R208, R236, 0x2, R206 ;  /* 0x00000002ecd07825 */ /* 0x002fe200078e02ce */
[----:B------:R-:W-:-:S04]  /*44a0*/  LOP3.LUT R213, R2, 0x40, RZ, 0x3c, !PT ;  /* 0x0000004002d57812 */ /* 0x000fc800078e3cff */
[----:B------:R0:W3:Y:S01]  /*44b0*/  @!P0 LDG.E.U16 R234, desc[UR14][R208.64] ;  /* 0x0000000ed0ea8981 */ /* 0x0000e2000c1e1500 */
[----:B------:R-:W-:-:S03]  /*44c0*/  PRMT R235, RZ, 0x7610, R235 ;  /* 0x00007610ffeb7816 */ /* 0x000fc600000000eb */
[----:B------:R1:W-:Y:S01]  /*44d0*/  STS.U16 [R213+UR12+0xa00], R210 ;  /* 0x000a00d2d5007988 */ /* 0x0003e2000800040c */
[----:B0-----:R-:W-:Y:S02]  /*44e0*/  IMAD.MOV.U32 R208, RZ, RZ, R219 ;  /* 0x000000ffffd07224 */ /* 0x001fe400078e00db */
[----:B------:R-:W-:Y:S02]  /*44f0*/  IMAD.MOV.U32 R209, RZ, RZ, R217 ;  /* 0x000000ffffd17224 */ /* 0x000fe400078e00d9 */
[----:B-1----:R-:W-:Y:S01]  /*4500*/  IMAD.WIDE R210, R236, 0x2, R208 ;  /* 0x00000002ecd27825 */ /* 0x002fe200078e02d0 */
[----:B------:R0:W-:Y:S04]  /*4510*/  STS.U16 [R213+UR12+0xe00], R212 ;  /* 0x000e00d4d5007988 */ /* 0x0001e8000800040c */
[----:B------:R1:W3:Y:S01]  /*4520*/  @!P0 LDG.E.U16 R235, desc[UR14][R210.64] ;  /* 0x0000000ed2eb8981 */ /* 0x0002e2000c1e1500 */
[----:B------:R-:W-:Y:S01]  /*4530*/  PRMT R237, RZ, 0x7610, R237 ;  /* 0x00007610ffed7816 */ /* 0x000fe200000000ed */
[----:B-1----:R-:W-:-:S02]  /*4540*/  IMAD.MOV.U32 R210, RZ, RZ, R223 ;  /* 0x000000ffffd27224 */ /* 0x002fc400078e00df */
[----:B------:R-:W-:Y:S02]  /*4550*/  IMAD.MOV.U32 R211, RZ, RZ, R221 ;  /* 0x000000ffffd37224 */ /* 0x000fe400078e00dd */
[----:B0-----:R-:W-:Y:S01]  /*4560*/  IMAD.WIDE R212, R236, 0x2, R210 ;  /* 0x00000002ecd47825 */ /* 0x001fe200078e02d2 */
[----:B------:R-:W-:-:S04]  /*4570*/  LOP3.LUT R221, R2, 0x50, RZ, 0x3c, !PT ;  /* 0x0000005002dd7812 */ /* 0x000fc800078e3cff */
[----:B------:R0:W3:Y:S04]  /*4580*/  @!P0 LDG.E.U16 R237, desc[UR14][R212.64] ;  /* 0x0000000ed4ed8981 */ /* 0x0000e8000c1e1500 */
[----:B------:R1:W-:Y:S01]  /*4590*/  STS.U16 [R221+UR12+0x280], R214 ;  /* 0x000280d6dd007988 */ /* 0x0003e2000800040c */
[----:B0-----:R-:W-:Y:S02]  /*45a0*/  IMAD.MOV.U32 R212, RZ, RZ, R239 ;  /* 0x000000ffffd47224 */ /* 0x001fe400078e00ef */
[--C-:B------:R-:W-:Y:S01]  /*45b0*/  IMAD.MOV.U32 R213, RZ, RZ, R238.reuse ;  /* 0x000000ffffd57224 */ /* 0x100fe200078e00ee */
[----:B------:R-:W-:Y:S01]  /*45c0*/  PRMT R238, RZ, 0x7610, R238 ;  /* 0x00007610ffee7816 */ /* 0x000fe200000000ee */
[----:B-1----:R-:W-:Y:S01]  /*45d0*/  IMAD.WIDE R214, R236, 0x2, R212 ;  /* 0x00000002ecd67825 */ /* 0x002fe200078e02d4 */
[----:B------:R0:W-:Y:S04]  /*45e0*/  STS.U16 [R221+UR12+0x680], R216 ;  /* 0x000680d8dd007988 */ /* 0x0001e8000800040c */
[----:B------:R1:W3:Y:S01]  /*45f0*/  @!P0 LDG.E.U16 R238, desc[UR14][R214.64] ;  /* 0x0000000ed6ee8981 */ /* 0x0002e2000c1e1500 */
[----:B------:R-:W-:Y:S01]  /*4600*/  PRMT R239, RZ, 0x7610, R239 ;  /* 0x00007610ffef7816 */ /* 0x000fe200000000ef */
[----:B-1----:R-:W-:-:S02]  /*4610*/  IMAD.MOV.U32 R214, RZ, RZ, R241 ;  /* 0x000000ffffd67224 */ /* 0x002fc400078e00f1 */
[----:B------:R-:W-:Y:S02]  /*4620*/  IMAD.MOV.U32 R215, RZ, RZ, R240 ;  /* 0x000000ffffd77224 */ /* 0x000fe400078e00f0 */
[----:B0-----:R-:W-:Y:S01]  /*4630*/  IMAD.WIDE R216, R236, 0x2, R214 ;  /* 0x00000002ecd87825 */ /* 0x001fe200078e02d6 */
[----:B------:R0:W-:Y:S04]  /*4640*/  STS.U16 [R221+UR12+0xa80], R218 ;  /* 0x000a80dadd007988 */ /* 0x0001e8000800040c */
[----:B------:R1:W3:Y:S01]  /*4650*/  @!P0 LDG.E.U16 R239, desc[UR14][R216.64] ;  /* 0x0000000ed8ef8981 */ /* 0x0002e2000c1e1500 */
[----:B------:R-:W-:Y:S01]  /*4660*/  PRMT R240, RZ, 0x7610, R240 ;  /* 0x00007610fff07816 */ /* 0x000fe200000000f0 */
[----:B-1----:R-:W-:Y:S02]  /*4670*/  IMAD.MOV.U32 R216, RZ, RZ, R244 ;  /* 0x000000ffffd87224 */ /* 0x002fe400078e00f4 */
[----:B------:R-:W-:-:S02]  /*4680*/  IMAD.MOV.U32 R217, RZ, RZ, R243 ;  /* 0x000000ffffd97224 */ /* 0x000fc400078e00f3 */
[C---:B0-----:R-:W-:Y:S01]  /*4690*/  IMAD.WIDE R218, R236.reuse, 0x2, R216 ;  /* 0x00000002ecda7825 */ /* 0x041fe200078e02d8 */
[----:B------:R0:W-:Y:S04]  /*46a0*/  STS.U16 [R221+UR12+0xe80], R220 ;  /* 0x000e80dcdd007988 */ /* 0x0001e8000800040c */
[----:B------:R1:W3:Y:S01]  /*46b0*/  @!P0 LDG.E.U16 R240, desc[UR14][R218.64] ;  /* 0x0000000edaf08981 */ /* 0x0002e2000c1e1500 */
[----:B------:R-:W-:Y:S01]  /*46c0*/  PRMT R241, RZ, 0x7610, R241 ;  /* 0x00007610fff17816 */ /* 0x000fe200000000f1 */
[----:B-1----:R-:W-:Y:S02]  /*46d0*/  IMAD.MOV.U32 R218, RZ, RZ, R246 ;  /* 0x000000ffffda7224 */ /* 0x002fe400078e00f6 */
        /* <DEDUP_REMOVED lines=8> */
[----:B-1----:R-:W-:-:S05]  /*4760*/  IMAD.WIDE R222, R236, 0x2, R220 ;  /* 0x00000002ecde7825 */ /* 0x002fca00078e02dc */
[----:B------:R-:W3:Y:S01]  /*4770*/  @!P0 LDG.E.U16 R243, desc[UR14][R222.64] ;  /* 0x0000000edef38981 */ /* 0x000ee2000c1e1500 */
[----:B------:R-:W-:-:S03]  /*4780*/  LOP3.LUT R244, R2, 0x70, RZ, 0x3c, !PT ;  /* 0x0000007002f47812 */ /* 0x000fc600078e3cff */
[----:B------:R-:W-:Y:S04]  /*4790*/  STS.U16 [R245+UR12+0x700], R8 ;  /* 0x00070008f5007988 */ /* 0x000fe8000800040c */
[----:B------:R0:W-:Y:S04]  /*47a0*/  STS.U16 [R245+UR12+0xb00], R5 ;  /* 0x000b0005f5007988 */ /* 0x0001e8000800040c */
[----:B------:R-:W-:Y:S04]  /*47b0*/  STS.U16 [R245+UR12+0xf00], R232 ;  /* 0x000f00e8f5007988 */ /* 0x000fe8000800040c */
[----:B------:R-:W-:Y:S01]  /*47c0*/  STS.U16 [R244+UR12+0x380], R231 ;  /* 0x000380e7f4007988 */ /* 0x000fe2000800040c */
[----:B------:R-:W-:Y:S01]  /*47d0*/  R2UR UR4, R249 ;  /* 0x00000000f90472ca */ /* 0x000fe200000e0000 */
[----:B------:R-:W-:Y:S01]  /*47e0*/  UMOV UR5, 0x40000040 ;  /* 0x4000004000057882 */ /* 0x000fe20000000000 */
[----:B------:R-:W-:Y:S01]  /*47f0*/  UMOV UR18, UR6 ;  /* 0x0000000600127c82 */ /* 0x000fe20008000000 */
[----:B------:R-:W-:Y:S01]  /*4800*/  STS.U16 [R244+UR12+0x780], R230 ;  /* 0x000780e6f4007988 */ /* 0x000fe2000800040c */
[----:B------:R-:W-:Y:S01]  /*4810*/  UMOV UR19, UR7 ;  /* 0x0000000700137c82 */ /* 0x000fe20008000000 */
[----:B------:R-:W-:Y:S01]  /*4820*/  UMOV UR22, UR10 ;  /* 0x0000000a00167c82 */ /* 0x000fe20008000000 */
[----:B------:R-:W-:Y:S01]  /*4830*/  UMOV UR23, UR11 ;  /* 0x0000000b00177c82 */ /* 0x000fe20008000000 */
[----:B------:R-:W-:Y:S01]  /*4840*/  STS.U16 [R244+UR12+0xb80], R229 ;  /* 0x000b80e5f4007988 */ /* 0x000fe2000800040c */
[----:B0-----:R-:W0:Y:S03]  /*4850*/  LDC R5, c[0x0][0x238] ;  /* 0x00008e00ff057b82 */ /* 0x001e260000000800 */
[----:B------:R-:W-:Y:S04]  /*4860*/  STS.U16 [R244+UR12+0xf80], R228 ;  /* 0x000f80e4f4007988 */ /* 0x000fe8000800040c */
[----:B------:R-:W-:Y:S04]  /*4870*/  STS.U16 [R3+UR12+0x2000], R227 ;  /* 0x002000e303007988 */ /* 0x000fe8000800040c */
[----:B------:R-:W-:Y:S04]  /*4880*/  STS.U16 [R3+UR12+0x2200], R226 ;  /* 0x002200e203007988 */ /* 0x000fe8000800040c */
[----:B------:R-:W-:Y:S04]  /*4890*/  STS.U16 [R3+UR12+0x2400], R225 ;  /* 0x002400e103007988 */ /* 0x000fe8000800040c */
[----:B--2---:R-:W-:Y:S04]  /*48a0*/  STS.U16 [R3+UR12+0x2600], R224 ;  /* 0x002600e003007988 */ /* 0x004fe8000800040c */
[----:B----4-:R-:W-:Y:S04]  /*48b0*/  STS.U16 [R3+UR12+0x2800], R155 ;  /* 0x0028009b03007988 */ /* 0x010fe8000800040c */
[----:B------:R-:W-:Y:S04]  /*48c0*/  STS.U16 [R3+UR12+0x2a00], R154 ;  /* 0x002a009a03007988 */ /* 0x000fe8000800040c */
[----:B-----5:R-:W-:Y:S04]  /*48d0*/  STS.U16 [R3+UR12+0x2c00], R153 ;  /* 0x002c009903007988 */ /* 0x020fe8000800040c */
[----:B------:R-:W-:Y:S04]  /*48e0*/  STS.U16 [R3+UR12+0x2e00], R152 ;  /* 0x002e009803007988 */ /* 0x000fe8000800040c */
[----:B------:R-:W-:Y:S04]  /*48f0*/  STS.U16 [R3+UR12+0x3000], R23 ;  /* 0x0030001703007988 */ /* 0x000fe8000800040c */
[----:B------:R-:W-:Y:S04]  /*4900*/  STS.U16 [R3+UR12+0x3200], R22 ;  /* 0x0032001603007988 */ /* 0x000fe8000800040c */
[----:B------:R-:W-:Y:S04]  /*4910*/  STS.U16 [R3+UR12+0x3400], R21 ;  /* 0x0034001503007988 */ /* 0x000fe8000800040c */
[----:B---3--:R-:W-:Y:S04]  /*4920*/  STS.U16 [R3+UR12+0x3600], R20 ;  /* 0x0036001403007988 */ /* 0x008fe8000800040c */
[----:B------:R-:W-:Y:S04]  /*4930*/  STS.U16 [R3+UR12+0x3800], R234 ;  /* 0x003800ea03007988 */ /* 0x000fe8000800040c */
        /* <DEDUP_REMOVED lines=13> */
[----:B------:R1:W-:Y:S04]  /*4a10*/  STS.U16 [R250+UR12+0x3500], R9 ;  /* 0x00350009fa007988 */ /* 0x0003e8000800040c */
[----:B------:R-:W-:Y:S04]  /*4a20*/  STS.U16 [R250+UR12+0x3700], R233 ;  /* 0x003700e9fa007988 */ /* 0x000fe8000800040c */
[----:B------:R-:W-:Y:S04]  /*4a30*/  STS.U16 [R250+UR12+0x3900], R235 ;  /* 0x003900ebfa007988 */ /* 0x000fe8000800040c */
[----:B------:R2:W-:Y:S04]  /*4a40*/  STS.U16 [R250+UR12+0x3b00], R238 ;  /* 0x003b00eefa007988 */ /* 0x0005e8000800040c */
[----:B------:R-:W-:Y:S04]  /*4a50*/  STS.U16 [R250+UR12+0x3d00], R240 ;  /* 0x003d00f0fa007988 */ /* 0x000fe8000800040c */
[----:B------:R3:W-:Y:S01]  /*4a60*/  STS.U16 [R250+UR12+0x3f00], R243 ;  /* 0x003f00f3fa007988 */ /* 0x0007e2000800040c */
[----:B------:R4:W-:Y:S06]  /*4a70*/  MEMBAR.ALL.CTA ;  /* 0x0000000000007992 */ /* 0x0009ec0000008000 */
[----:B----4-:R-:W4:Y:S02]  /*4a80*/  FENCE.VIEW.ASYNC.S ;  /* 0x00000000000073c6 */ /* 0x010f240000000000 */
[----:B----4-:R-:W-:Y:S06]  /*4a90*/  BAR.SYNC.DEFER_BLOCKING 0x0 ;  /* 0x0000000000007b1d */ /* 0x010fec0000010000 */
[----:B------:R-:W-:-:S06]  /*4aa0*/  WARPGROUP.ARRIVE ;  /* 0x00000000000079c5 */ /* 0x000fcc0000000000 */
[----:B------:R-:W-:-:S12]  /*4ab0*/  HGMMA.64x128x16.F32.BF16 R88, gdesc[UR4].tnspA, R88 ;  /* 0x21e00000045879f0 */ /* 0x000fd80008701858 */
[----:B------:R-:W-:-:S12]  /*4ac0*/  HGMMA.64x128x16.F32.BF16 R88, gdesc[UR8].tnspA, R88 ;  /* 0x21e00000085879f0 */ /* 0x000fd80008701858 */
[----:B------:R-:W-:Y:S01]  /*4ad0*/  HGMMA.64x128x16.F32.BF16 R24, gdesc[UR16].tnspA, R24 ;  /* 0x21e00000101879f0 */ /* 0x000fe20008701818 */
[----:B-1----:R-:W-:-:S04]  /*4ae0*/  IMAD.WIDE R8, R242, 0x2, R198 ;  /* 0x00000002f2087825 */ /* 0x002fc800078e02c6 */
[----:B------:R-:W-:Y:S02]  /*4af0*/  IMAD.MOV.U32 R199, RZ, RZ, R8 ;  /* 0x000000ffffc77224 */ /* 0x000fe400078e0008 */
[----:B------:R-:W-:Y:S02]  /*4b00*/  IMAD.MOV.U32 R198, RZ, RZ, R9 ;  /* 0x000000ffffc67224 */ /* 0x000fe400078e0009 */
[----:B------:R-:W-:-:S04]  /*4b10*/  IMAD.WIDE R8, R242, 0x2, R194 ;  /* 0x00000002f2087825 */ /* 0x000fc800078e02c2 */
[----:B------:R-:W-:Y:S02]  /*4b20*/  IMAD.MOV.U32 R195, RZ, RZ, R8 ;  /* 0x000000ffffc37224 */ /* 0x000fe400078e0008 */
[----:B------:R-:W-:Y:S02]  /*4b30*/  IMAD.MOV.U32 R194, RZ, RZ, R9 ;  /* 0x000000ffffc27224 */ /* 0x000fe400078e0009 */
[----:B------:R-:W-:Y:S01]  /*4b40*/  IMAD.WIDE R8, R242, 0x2, R188 ;  /* 0x00000002f2087825 */ /* 0x000fe200078e02bc */
[----:B------:R-:W-:Y:S03]  /*4b50*/  HGMMA.64x128x16.F32.BF16 R24, gdesc[UR20].tnspA, R24, gsb0 ;  /* 0x21e00000141879f0 */ /* 0x000fe60008001818 */
[----:B------:R-:W-:Y:S02]  /*4b60*/  IMAD.MOV.U32 R189, RZ, RZ, R8 ;  /* 0x000000ffffbd7224 */ /* 0x000fe400078e0008 */
[----:B------:R-:W-:-:S02]  /*4b70*/  IMAD.MOV.U32 R188, RZ, RZ, R9 ;  /* 0x000000ffffbc7224 */ /* 0x000fc400078e0009 */
[----:B------:R-:W-:Y:S02]  /*4b80*/  VIADD R6, R6, 0xffffffff ;  /* 0xffffffff06067836 */ /* 0x000fe40000000000 */
[----:B------:R-:W-:-:S04]  /*4b90*/  IMAD.WIDE R10, R242, 0x2, R192 ;  /* 0x00000002f20a7825 */ /* 0x000fc800078e02c0 */
[----:B------:R-:W-:Y:S01]  /*4ba0*/  IMAD.WIDE R8, R242, 0x2, R182 ;  /* 0x00000002f2087825 */ /* 0x000fe200078e02b6 */
[----:B------:R-:W-:-:S03]  /*4bb0*/  ISETP.NE.U32.AND P0, PT, R6, RZ, PT ;  /* 0x000000ff0600720c */ /* 0x000fc60003f05070 */
[----:B------:R-:W-:Y:S02]  /*4bc0*/  IMAD.MOV.U32 R193, RZ, RZ, R10 ;  /* 0x000000ffffc17224 */ /* 0x000fe400078e000a */
[----:B------:R-:W-:Y:S02]  /*4bd0*/  IMAD.MOV.U32 R192, RZ, RZ, R11 ;  /* 0x000000ffffc07224 */ /* 0x000fe400078e000b */
[----:B------:R-:W-:Y:S02]  /*4be0*/  IMAD.MOV.U32 R183, RZ, RZ, R8 ;  /* 0x000000ffffb77224 */ /* 0x000fe400078e0008 */
[----:B------:R-:W-:Y:S02]  /*4bf0*/  IMAD.MOV.U32 R182, RZ, RZ, R9 ;  /* 0x000000ffffb67224 */ /* 0x000fe400078e0009 */
[----:B------:R-:W-:-:S04]  /*4c00*/  IMAD.WIDE R10, R242, 0x2, R186 ;  /* 0x00000002f20a7825 */ /* 0x000fc800078e02ba */
[----:B------:R-:W-:-:S04]  /*4c10*/  IMAD.WIDE R8, R242, 0x2, R178 ;  /* 0x00000002f2087825 */ /* 0x000fc800078e02b2 */
[----:B------:R-:W-:Y:S02]  /*4c20*/  IMAD.MOV.U32 R187, RZ, RZ, R10 ;  /* 0x000000ffffbb7224 */ /* 0x000fe400078e000a */
[----:B------:R-:W-:Y:S02]  /*4c30*/  IMAD.MOV.U32 R186, RZ, RZ, R11 ;  /* 0x000000ffffba7224 */ /* 0x000fe400078e000b */
[----:B------:R-:W-:Y:S02]  /*4c40*/  IMAD.MOV.U32 R179, RZ, RZ, R8 ;  /* 0x000000ffffb37224 */ /* 0x000fe400078e0008 */
[----:B------:R-:W-:Y:S02]  /*4c50*/  IMAD.MOV.U32 R178, RZ, RZ, R9 ;  /* 0x000000ffffb27224 */ /* 0x000fe400078e0009 */
[----:B------:R-:W-:-:S04]  /*4c60*/  IMAD.WIDE R212, R242, 0x2, R212 ;  /* 0x00000002f2d47825 */ /* 0x000fc800078e02d4 */
        /* <DEDUP_REMOVED lines=12> */
[----:B--2---:R-:W-:Y:S02]  /*4d30*/  IMAD.MOV.U32 R238, RZ, RZ, R213 ;  /* 0x000000ffffee7224 */ /* 0x004fe400078e00d5 */
[----:B------:R-:W-:-:S04]  /*4d40*/  IMAD.WIDE R196, R242, 0x2, R196 ;  /* 0x00000002f2c47825 */ /* 0x000fc800078e02c4 */
[----:B------:R-:W-:Y:S02]  /*4d50*/  IMAD.MOV.U32 R181, RZ, RZ, R10 ;  /* 0x000000ffffb57224 */ /* 0x000fe400078e000a */
[----:B------:R-:W-:Y:S02]  /*4d60*/  IMAD.MOV.U32 R180, RZ, RZ, R11 ;  /* 0x000000ffffb47224 */ /* 0x000fe400078e000b */
[----:B------:R-:W-:Y:S02]  /*4d70*/  IMAD.MOV.U32 R173, RZ, RZ, R8 ;  /* 0x000000ffffad7224 */ /* 0x000fe400078e0008 */
[----:B------:R-:W-:Y:S02]  /*4d80*/  IMAD.MOV.U32 R172, RZ, RZ, R9 ;  /* 0x000000ffffac7224 */ /* 0x000fe400078e0009 */
[----:B---3--:R-:W-:Y:S02]  /*4d90*/  IMAD.MOV.U32 R243, RZ, RZ, R217 ;  /* 0x000000fffff37224 */ /* 0x008fe400078e00d9 */
[----:B------:R-:W-:-:S02]  /*4da0*/  IMAD.MOV.U32 R213, RZ, RZ, R207 ;  /* 0x000000ffffd57224 */ /* 0x000fc400078e00cf */
[----:B------:R-:W-:-:S04]  /*4db0*/  IMAD.WIDE R12, R242, 0x2, R184 ;  /* 0x00000002f20c7825 */ /* 0x000fc800078e02b8 */
[----:B------:R-:W-:-:S04]  /*4dc0*/  IMAD.WIDE R10, R242, 0x2, R176 ;  /* 0x00000002f20a7825 */ /* 0x000fc800078e02b0 */
[----:B0-----:R-:W-:Y:S02]  /*4dd0*/  IMAD.SHL.U32 R5, R5, 0x20, RZ ;  /* 0x0000002005057824 */ /* 0x001fe400078e00ff */
[----:B------:R-:W-:-:S04]  /*4de0*/  IMAD.WIDE R8, R242, 0x2, R170 ;  /* 0x00000002f2087825 */ /* 0x000fc800078e02aa */
[----:B------:R-:W-:Y:S02]  /*4df0*/  IMAD.MOV.U32 R217, RZ, RZ, R209 ;  /* 0x000000ffffd97224 */ /* 0x000fe400078e00d1 */
[----:B------:R-:W-:Y:S02]  /*4e00*/  IMAD.MOV.U32 R207, RZ, RZ, R202 ;  /* 0x000000ffffcf7224 */ /* 0x000fe400078e00ca */
[----:B------:R-:W-:Y:S02]  /*4e10*/  IMAD.MOV.U32 R247, RZ, RZ, R221 ;  /* 0x000000fffff77224 */ /* 0x000fe400078e00dd */
[----:B------:R-:W-:Y:S02]  /*4e20*/  IMAD.MOV.U32 R209, RZ, RZ, R205 ;  /* 0x000000ffffd17224 */ /* 0x000fe400078e00cd */
[----:B------:R-:W-:Y:S01]  /*4e30*/  IMAD.MOV.U32 R202, RZ, RZ, R201 ;  /* 0x000000ffffca7224 */ /* 0x000fe200078e00c9 */
[----:B------:R-:W-:Y:S02]  /*4e40*/  WARPGROUP.DEPBAR.LE gsb0, 0x0 ;  /* 0x00008000000079c5 */ /* 0x000fe40000010000 */
[----:B------:R-:W-:-:S02]  /*4e50*/  IMAD.MOV.U32 R245, RZ, RZ, R219 ;  /* 0x000000fffff57224 */ /* 0x000fc400078e00db */
[----:B------:R-:W-:Y:S02]  /*4e60*/  IMAD.MOV.U32 R240, RZ, RZ, R215 ;  /* 0x000000fffff07224 */ /* 0x000fe400078e00d7 */
[----:B------:R-:W-:Y:S02]  /*4e70*/  IMAD.MOV.U32 R221, RZ, RZ, R211 ;  /* 0x000000ffffdd7224 */ /* 0x000fe400078e00d3 */
[----:B------:R-:W-:Y:S02]  /*4e80*/  IMAD.MOV.U32 R205, RZ, RZ, R203 ;  /* 0x000000ffffcd7224 */ /* 0x000fe400078e00cb */
[----:B------:R-:W-:Y:S02]  /*4e90*/  IMAD.MOV.U32 R201, RZ, RZ, R196 ;  /* 0x000000ffffc97224 */ /* 0x000fe400078e00c4 */
[----:B------:R-:W-:Y:S02]  /*4ea0*/  IMAD.MOV.U32 R248, RZ, RZ, R220 ;  /* 0x000000fffff87224 */ /* 0x000fe400078e00dc */
        /* <DEDUP_REMOVED lines=10> */
[----:B------:R-:W-:-:S04]  /*4f50*/  IMAD.WIDE R190, R242, 0x2, R190 ;  /* 0x00000002f2be7825 */ /* 0x000fc800078e02be */
[----:B------:R-:W-:Y:S02]  /*4f60*/  IMAD.MOV.U32 R185, RZ, RZ, R12 ;  /* 0x000000ffffb97224 */ /* 0x000fe400078e000c */
[----:B------:R-:W-:Y:S02]  /*4f70*/  IMAD.MOV.U32 R184, RZ, RZ, R13 ;  /* 0x000000ffffb87224 */ /* 0x000fe400078e000d */
[----:B------:R-:W-:-:S04]  /*4f80*/  IMAD.WIDE R174, R242, 0x2, R174 ;  /* 0x00000002f2ae7825 */ /* 0x000fc800078e02ae */
        /* <DEDUP_REMOVED lines=9> */
[----:B------:R-:W-:Y:S02]  /*5020*/  IMAD.MOV.U32 R171, RZ, RZ, R8 ;  /* 0x000000ffffab7224 */ /* 0x000fe400078e0008 */
[----:B------:R-:W-:Y:S02]  /*5030*/  IMAD.MOV.U32 R170, RZ, RZ, R9 ;  /* 0x000000ffffaa7224 */ /* 0x000fe400078e0009 */
[----:B------:R-:W-:Y:S01]  /*5040*/  VIADD R4, R4, 0xffffffe0 ;  /* 0xffffffe004047836 */ /* 0x000fe20000000000 */
[----:B------:R-:W-:Y:S06]  /*5050*/  @P0 BRA `(.L_x_1) ;  /* 0xffffffdc00b80947 */ /* 0x000fec000383ffff */
[----:B------:R-:W-:Y:S02]  /*5060*/  F2FP.BF16.F32.PACK_AB R47, R47, R46 ;  /* 0x0000002e2f2f723e */ /* 0x000fe400000010ff */
[----:B------:R-:W-:Y:S02]  /*5070*/  F2FP.BF16.F32.PACK_AB R46, R45, R44 ;  /* 0x0000002c2d2e723e */ /* 0x000fe400000010ff */
[----:B------:R-:W-:Y:S02]  /*5080*/  F2FP.BF16.F32.PACK_AB R44, R109, R108 ;  /* 0x0000006c6d2c723e */ /* 0x000fe400000010ff */
[----:B------:R-:W-:Y:S02]  /*5090*/  F2FP.BF16.F32.PACK_AB R108, R105, R104 ;  /* 0x00000068696c723e */ /* 0x000fe400000010ff */
[----:B------:R-:W-:Y:S02]  /*50a0*/  F2FP.BF16.F32.PACK_AB R104, R101, R100 ;  /* 0x000000646568723e */ /* 0x000fe400000010ff */
[----:B------:R-:W-:-:S02]  /*50b0*/  F2FP.BF16.F32.PACK_AB R87, R87, R86 ;  /* 0x000000565757723e */ /* 0x000fc400000010ff */
        /* <DEDUP_REMOVED lines=57> */
[----:B------:R-:W-:-:S07]  /*5450*/  F2FP.BF16.F32.PACK_AB R92, R89, R88 ;  /* 0x00000058595c723e */ /* 0x000fce00000010ff */
.L_x_0:
[----:B------:R-:W0:Y:S01]  /*5460*/  S2R R193, SR_TID.X ;  /* 0x0000000000c17919 */ /* 0x000e220000002100 */
[----:B------:R-:W-:Y:S01]  /*5470*/  ULDC.64 UR4, c[0x0][0x228] ;  /* 0x00008a0000047ab9 */ /* 0x000fe20000000a00 */
[--C-:B------:R-:W-:Y:S01]  /*5480*/  LOP3.LUT R196, R0, 0x1, R251.reuse, 0xfe, !PT ;  /* 0x0000000100c47812 */ /* 0x100fe200078efefb */
[----:B------:R-:W-:Y:S01]  /*5490*/  ULDC UR6, c[0x0][0x22c] ;  /* 0x00008b0000067ab9 */ /* 0x000fe20000000800 */
[----:B------:R-:W1:Y:S01]  /*54a0*/  S2R R197, SR_TID.X ;  /* 0x0000000000c57919 */ /* 0x000e620000002100 */
[----:B------:R-:W-:Y:S01]  /*54b0*/  ISETP.GE.AND P0, PT, R252, UR4, PT ;  /* 0x00000004fc007c0c */ /* 0x000fe2000bf06270 */
[----:B------:R-:W-:Y:S01]  /*54c0*/  ULDC UR4, c[0x0][0x22c] ;  /* 0x00008b0000047ab9 */ /* 0x000fe20000000800 */
[--C-:B------:R-:W-:Y:S02]  /*54d0*/  LOP3.LUT R194, R0, 0x3, R251.reuse, 0xfe, !PT ;  /* 0x0000000300c27812 */ /* 0x100fe400078efefb */
[----:B------:R-:W-:Y:S01]  /*54e0*/  ISETP.LT.AND P4, PT, R196, UR4, !P0 ;  /* 0x00000004c4007c0c */ /* 0x000fe2000c781270 */
[----:B------:R-:W-:Y:S01]  /*54f0*/  ULDC UR4, c[0x0][0x22c] ;  /* 0x00008b0000047ab9 */ /* 0x000fe20000000800 */
[----:B------:R-:W-:-:S02]  /*5500*/  LOP3.LUT R195, R0, 0x2, R251, 0xfe, !PT ;  /* 0x0000000200c37812 */ /* 0x000fc400078efefb */
[----:B------:R-:W-:Y:S01]  /*5510*/  ISETP.LT.AND P5, PT, R194, UR4, !P0 ;  /* 0x00000004c2007c0c */ /* 0x000fe2000c7a1270 */
[----:B------:R-:W-:Y:S01]  /*5520*/  ULDC UR4, c[0x0][0x244] ;  /* 0x0000910000047ab9 */ /* 0x000fe20000000800 */
[----:B------:R-:W-:Y:S01]  /*5530*/  LOP3.LUT R156, R0, R251, RZ, 0xfc, !PT ;  /* 0x000000fb009c7212 */ /* 0x000fe200078efcff */
[----:B------:R-:W-:Y:S01]  /*5540*/  IMAD R194, R252, UR4, RZ ;  /* 0x00000004fcc27c24 */ /* 0x000fe2000f8e02ff */
[----:B------:R-:W-:Y:S01]  /*5550*/  ISETP.LT.AND P2, PT, R195, UR6, !P0 ;  /* 0x00000006c3007c0c */ /* 0x000fe2000c741270 */
[----:B------:R-:W-:Y:S01]  /*5560*/  ULDC UR4, c[0x0][0x248] ;  /* 0x0000920000047ab9 */ /* 0x000fe20000000800 */
[----:B------:R-:W-:Y:S01]  /*5570*/  ULDC.64 UR6, c[0x0][0x220] ;  /* 0x0000880000067ab9 */ /* 0x000fe20000000a00 */
[C---:B------:R-:W-:Y:S01]  /*5580*/  IMAD R195, R156.reuse, UR4, RZ ;  /* 0x000000049cc37c24 */ /* 0x040fe2000f8e02ff */
[----:B------:R-:W-:Y:S01]  /*5590*/  ISETP.LT.AND P1, PT, R156, UR5, !P0 ;  /* 0x000000059c007c0c */ /* 0x000fe2000c721270 */
[----:B------:R-:W-:Y:S01]  /*55a0*/  ULDC UR5, c[0x0][0x22c] ;  /* 0x00008b0000057ab9 */ /* 0x000fe20000000800 */
[----:B------:R-:W-:-:S02]  /*55b0*/  LOP3.LUT R184, R0, 0x4, R251, 0xfe, !PT ;  /* 0x0000000400b87812 */ /* 0x000fc400078efefb */
[C-C-:B------:R-:W-:Y:S02]  /*55c0*/  LOP3.LUT R183, R0.reuse, 0x6, R251.reuse, 0xfe, !PT ;  /* 0x0000000600b77812 */ /* 0x140fe400078efefb */
[C-C-:B------:R-:W-:Y:S02]  /*55d0*/  LOP3.LUT R185, R0.reuse, 0x5, R251.reuse, 0xfe, !PT ;  /* 0x0000000500b97812 */ /* 0x140fe400078efefb */
[C-C-:B------:R-:W-:Y:S02]  /*55e0*/  LOP3.LUT R182, R0.reuse, 0x7, R251.reuse, 0xfe, !PT ;  /* 0x0000000700b67812 */ /* 0x140fe400078efefb */
[C-C-:B------:R-:W-:Y:S01]  /*55f0*/  LOP3.LUT R181, R0.reuse, 0x8, R251.reuse, 0xfe, !PT ;  /* 0x0000000800b57812 */ /* 0x140fe200078efefb */
[C---:B0-----:R-:W-:Y:S01]  /*5600*/  IMAD.SHL.U32 R191, R193.reuse, 0x40, RZ ;  /* 0x00000040c1bf7824 */ /* 0x041fe200078e00ff */
[C-C-:B------:R-:W-:Y:S01]  /*5610*/  LOP3.LUT R177, R0.reuse, 0x9, R251.reuse, 0xfe, !PT ;  /* 0x0000000900b17812 */ /* 0x140fe200078efefb */
[----:B------:R-:W-:Y:S01]  /*5620*/  IMAD.SHL.U32 R157, R193, 0x10, RZ ;  /* 0x00000010c19d7824 */ /* 0x000fe200078e00ff */
[----:B------:R-:W-:-:S02]  /*5630*/  LOP3.LUT R173, R0, 0xa, R251, 0xfe, !PT ;  /* 0x0000000a00ad7812 */ /* 0x000fc400078efefb */
[----:B------:R-:W-:Y:S01]  /*5640*/  LOP3.LUT R192, R191, 0x400, RZ, 0xc0, !PT ;  /* 0x00000400bfc07812 */ /* 0x000fe200078ec0ff */
[----:B------:R-:W-:Y:S01]  /*5650*/  IMAD.SHL.U32 R191, R193, 0x8, RZ ;  /* 0x00000008c1bf7824 */ /* 0x000fe200078e00ff */
[----:B------:R-:W-:Y:S02]  /*5660*/  LOP3.LUT R157, R157, 0xf0, RZ, 0xc0, !PT ;  /* 0x000000f09d9d7812 */ /* 0x000fe400078ec0ff */
[----:B-1----:R-:W-:Y:S02]  /*5670*/  LOP3.LUT R197, R197, 0x7f, RZ, 0xc0, !PT ;  /* 0x0000007fc5c57812 */ /* 0x002fe400078ec0ff */
[----:B------:R-:W-:Y:S02]  /*5680*/  IADD3 R192, R192, UR12, R157 ;  /* 0x0000000cc0c07c10 */ /* 0x000fe4000fffe09d */
[----:B------:R-:W-:Y:S02]  /*5690*/  LOP3.LUT R191, R191, 0x300, RZ, 0xc0, !PT ;  /* 0x00000300bfbf7812 */ /* 0x000fe400078ec0ff */
[----:B------:R-:W-:-:S02]  /*56a0*/  LEA R193, R197, UR12, 0x4 ;  /* 0x0000000cc5c17c11 */ /* 0x000fc4000f8e20ff */
[--C-:B------:R-:W-:Y:S01]  /*56b0*/  LOP3.LUT R174, R0, 0xb, R251.reuse, 0xfe, !PT ;  /* 0x0000000b00ae7812 */ /* 0x100fe200078efefb */
[----:B------:R-:W-:Y:S01]  /*56c0*/  IMAD.IADD R191, R191, 0x1, R192 ;  /* 0x00000001bfbf7824 */ /* 0x000fe200078e02c0 */
[----:B------:R-:W-:Y:S01]  /*56d0*/  BAR.SYNC.DEFER_BLOCKING 0x0 ;  /* 0x0000000000007b1d */ /* 0x000fe20000010000 */
[----:B------:R-:W-:Y:S02]  /*56e0*/  LEA R192, P3, R194, UR6, 0x1 ;  /* 0x00000006c2c07c11 */ /* 0x000fe4000f8608ff */
[--C-:B------:R-:W-:Y:S02]  /*56f0*/  LOP3.LUT R172, R0, 0xc, R251.reuse, 0xfe, !PT ;  /* 0x0000000c00ac7812 */ /* 0x100fe400078efefb */
[----:B------:R-:W-:Y:S01]  /*5700*/  LEA.HI.X.SX32 R194, R194, UR7, 0x1, P3 ;  /* 0x00000007c2c27c11 */ /* 0x000fe200098f0eff */
[----:B------:R-:W-:Y:S01]  /*5710*/  ULDC UR6, c[0x0][0x22c] ;  /* 0x00008b0000067ab9 */ /* 0x000fe20000000800 */
[----:B------:R-:W-:Y:S02]  /*5720*/  LEA R156, P3, R195, R192, 0x1 ;  /* 0x000000c0c39c7211 */ /* 0x000fe400078608ff */
[----:B------:R-:W-:-:S02]  /*5730*/  LOP3.LUT R171, R0, 0xd, R251, 0xfe, !PT ;  /* 0x0000000d00ab7812 */ /* 0x000fc400078efefb */
[C---:B------:R-:W-:Y:S01]  /*5740*/  LEA.HI.X.SX32 R157, R195.reuse, R194, 0x1, P3 ;  /* 0x000000c2c39d7211 */ /* 0x040fe200018f0eff */
[----:B------:R-:W-:Y:S01]  /*5750*/  VIADD R195, R195, UR4 ;  /* 0x00000004c3c37c36 */ /* 0x000fe20008000000 */
[----:B------:R-:W-:Y:S01]  /*5760*/  ISETP.LT.AND P3, PT, R184, UR5, !P0 ;  /* 0x00000005b8007c0c */ /* 0x000fe2000c761270 */
[----:B------:R-:W-:Y:S01]  /*5770*/  ULDC UR5, c[0x0][0x22c] ;  /* 0x00008b0000057ab9 */ /* 0x000fe20000000800 */
[C-C-:B------:R-:W-:Y:S01]  /*5780*/  LOP3.LUT R170, R0.reuse, 0xe, R251.reuse, 0xfe, !PT ;  /* 0x0000000e00aa7812 */ /* 0x140fe200078efefb */
[----:B------:R-:W-:Y:S01]  /*5790*/  VIADD R197, R195, UR4 ;  /* 0x00000004c3c57c36 */ /* 0x000fe20008000000 */
[C-C-:B------:R-:W-:Y:S02]  /*57a0*/  LOP3.LUT R166, R0.reuse, 0xf, R251.reuse, 0xfe, !PT ;  /* 0x0000000f00a67812 */ /* 0x140fe400078efefb */
[C-C-:B------:R-:W-:Y:S02]  /*57b0*/  LOP3.LUT R162, R0.reuse, 0x10, R251.reuse, 0xfe, !PT ;  /* 0x0000001000a27812 */ /* 0x140fe400078efefb */
[----:B------:R-:W-:-:S02]  /*57c0*/  LOP3.LUT R163, R0, 0x11, R251, 0xfe, !PT ;  /* 0x0000001100a37812 */ /* 0x000fc400078efefb */
[C-C-:B------:R-:W-:Y:S01]  /*57d0*/  LOP3.LUT R155, R0.reuse, 0x12, R251.reuse, 0xfe, !PT ;  /* 0x00000012009b7812 */ /* 0x140fe200078efefb */
[----:B------:R-:W-:Y:S01]  /*57e0*/  STSM.16.M88.4 [R191], R92 ;  /* 0x0000005cbf007844 */ /* 0x000fe20000000200 */
[C-C-:B------:R-:W-:Y:S02]  /*57f0*/  LOP3.LUT R159, R0.reuse, 0x13, R251.reuse, 0xfe, !PT ;  /* 0x00000013009f7812 */ /* 0x140fe400078efefb */
[C-C-:B------:R-:W-:Y:S01]  /*5800*/  LOP3.LUT R161, R0.reuse, 0x14, R251.reuse, 0xfe, !PT ;  /* 0x0000001400a17812 */ /* 0x140fe200078efefb */
[----:B------:R-:W-:Y:S01]  /*5810*/  BAR.SYNC.DEFER_BLOCKING 0x0 ;  /* 0x0000000000007b1d */ /* 0x000fe20000010000 */
[C-C-:B------:R-:W-:Y:S02]  /*5820*/  LOP3.LUT R160, R0.reuse, 0x15, R251.reuse, 0xfe, !PT ;  /* 0x0000001500a07812 */ /* 0x140fe400078efefb */
[C-C-:B------:R-:W-:Y:S02]  /*5830*/  LOP3.LUT R154, R0.reuse, 0x16, R251.reuse, 0xfe, !PT ;  /* 0x00000016009a7812 */ /* 0x140fe400078efefb */
[----:B------:R-:W-:-:S02]  /*5840*/  LOP3.LUT R158, R0, 0x17, R251, 0xfe, !PT ;  /* 0x00000017009e7812 */ /* 0x000fc400078efefb */
[C-C-:B------:R-:W-:Y:S02]  /*5850*/  LOP3.LUT R149, R0.reuse, 0x18, R251.reuse, 0xfe, !PT ;  /* 0x0000001800957812 */ /* 0x140fe400078efefb */
[C-C-:B------:R-:W-:Y:S02]  /*5860*/  LOP3.LUT R151, R0.reuse, 0x19, R251.reuse, 0xfe, !PT ;  /* 0x0000001900977812 */ /* 0x140fe400078efefb */
[C-C-:B------:R-:W-:Y:S02]  /*5870*/  LOP3.LUT R153, R0.reuse, 0x1a, R251.reuse, 0xfe, !PT ;  /* 0x0000001a00997812 */ /* 0x140fe400078efefb */
[C-C-:B------:R-:W-:Y:S02]  /*5880*/  LOP3.LUT R152, R0.reuse, 0x1b, R251.reuse, 0xfe, !PT ;  /* 0x0000001b00987812 */ /* 0x140fe400078efefb */
[C-C-:B------:R-:W-:Y:S02]  /*5890*/  LOP3.LUT R148, R0.reuse, 0x1c, R251.reuse, 0xfe, !PT ;  /* 0x0000001c00947812 */ /* 0x140fe400078efefb */
[----:B------:R-:W-:-:S02]  /*58a0*/  LOP3.LUT R150, R0, 0x1d, R251, 0xfe, !PT ;  /* 0x0000001d00967812 */ /* 0x000fc400078efefb */
[C-C-:B------:R-:W-:Y:S02]  /*58b0*/  LOP3.LUT R146, R0.reuse, 0x1e, R251.reuse, 0xfe, !PT ;  /* 0x0000001e00927812 */ /* 0x140fe400078efefb */
[C-C-:B------:R-:W-:Y:S02]  /*58c0*/  LOP3.LUT R143, R0.reuse, 0x1f, R251.reuse, 0xfe, !PT ;  /* 0x0000001f008f7812 */ /* 0x140fe400078efefb */
[C-C-:B------:R-:W-:Y:S01]  /*58d0*/  LOP3.LUT R147, R0.reuse, 0x20, R251.reuse, 0xfe, !PT ;  /* 0x0000002000937812 */ /* 0x140fe200078efefb */
[----:B------:R-:W0:Y:S01]  /*58e0*/  LDS.128 R92, [R193] ;  /* 0x00000000c15c7984 */ /* 0x000e220000000c00 */
[C-C-:B------:R-:W-:Y:S02]  /*58f0*/  LOP3.LUT R145, R0.reuse, 0x21, R251.reuse, 0xfe, !PT ;  /* 0x0000002100917812 */ /* 0x140fe400078efefb */
[C-C-:B------:R-:W-:Y:S01]  /*5900*/  LOP3.LUT R142, R0.reuse, 0x22, R251.reuse, 0xfe, !PT ;  /* 0x00000022008e7812 */ /* 0x140fe200078efefb */
[----:B------:R-:W-:Y:S01]  /*5910*/  BAR.SYNC.DEFER_BLOCKING 0x0 ;  /* 0x0000000000007b1d */ /* 0x000fe20000010000 */
        /* <DEDUP_REMOVED lines=9> */
[C-C-:B------:R-:W-:Y:S02]  /*59b0*/  LOP3.LUT R135, R0.reuse, 0x2c, R251.reuse, 0xfe, !PT ;  /* 0x0000002c00877812 */ /* 0x140fe400078efefb */
[C-C-:B------:R-:W-:Y:S02]  /*59c0*/  LOP3.LUT R134, R0.reuse, 0x2d, R251.reuse, 0xfe, !PT ;  /* 0x0000002d00867812 */ /* 0x140fe400078efefb */
[C-C-:B------:R-:W-:Y:S01]  /*59d0*/  LOP3.LUT R130, R0.reuse, 0x2e, R251.reuse, 0xfe, !PT ;  /* 0x0000002e00827812 */ /* 0x140fe200078efefb */
[----:B------:R-:W-:Y:S01]  /*59e0*/  STSM.16.M88.4 [R191], R96 ;  /* 0x00000060bf007844 */ /* 0x000fe20000000200 */
[----:B------:R-:W-:-:S02]  /*59f0*/  LOP3.LUT R132, R0, 0x2f, R251, 0xfe, !PT ;  /* 0x0000002f00847812 */ /* 0x000fc400078efefb */
[C-C-:B------:R-:W-:Y:S01]  /*5a00*/  LOP3.LUT R125, R0.reuse, 0x30, R251.reuse, 0xfe, !PT ;  /* 0x00000030007d7812 */ /* 0x140fe200078efefb */
[----:B------:R-:W-:Y:S01]  /*5a10*/  BAR.SYNC.DEFER_BLOCKING 0x0 ;  /* 0x0000000000007b1d */ /* 0x000fe20000010000 */
[C-C-:B------:R-:W-:Y:S02]  /*5a20*/  LOP3.LUT R127, R0.reuse, 0x31, R251.reuse, 0xfe, !PT ;  /* 0x00000031007f7812 */ /* 0x140fe400078efefb */
[C-C-:B------:R-:W-:Y:S02]  /*5a30*/  LOP3.LUT R129, R0.reuse, 0x32, R251.reuse, 0xfe, !PT ;  /* 0x0000003200817812 */ /* 0x140fe400078efefb */
[C-C-:B------:R-:W-:Y:S02]  /*5a40*/  LOP3.LUT R128, R0.reuse, 0x33, R251.reuse, 0xfe, !PT ;  /* 0x0000003300807812 */ /* 0x140fe400078efefb */
[----:B------:R-:W-:Y:S02]  /*5a50*/  LOP3.LUT R124, R0, 0x34, R251, 0xfe, !PT ;  /* 0x00000034007c7812 */ /* 0x000fe400078efefb */
[----:B0-----:R-:W-:-:S02]  /*5a60*/  PRMT R196, R92, 0x7632, R196 ;  /* 0x000076325cc47816 */ /* 0x001fc400000000c4 */
[C-C-:B------:R-:W-:Y:S02]  /*5a70*/  LOP3.LUT R126, R0.reuse, 0x35, R251.reuse, 0xfe, !PT ;  /* 0x00000035007e7812 */ /* 0x140fe400078efefb */
[C-C-:B------:R-:W-:Y:S02]  /*5a80*/  LOP3.LUT R122, R0.reuse, 0x36, R251.reuse, 0xfe, !PT ;  /* 0x00000036007a7812 */ /* 0x140fe400078efefb */
[C-C-:B------:R-:W-:Y:S02]  /*5a90*/  LOP3.LUT R119, R0.reuse, 0x37, R251.reuse, 0xfe, !PT ;  /* 0x0000003700777812 */ /* 0x140fe400078efefb */
[C-C-:B------:R-:W-:Y:S02]  /*5aa0*/  LOP3.LUT R123, R0.reuse, 0x38, R251.reuse, 0xfe, !PT ;  /* 0x00000038007b7812 */ /* 0x140fe400078efefb */
[C-C-:B------:R-:W-:Y:S02]  /*5ab0*/  LOP3.LUT R121, R0.reuse, 0x39, R251.reuse, 0xfe, !PT ;  /* 0x0000003900797812 */ /* 0x140fe400078efefb */
[----:B------:R-:W-:-:S02]  /*5ac0*/  LOP3.LUT R118, R0, 0x3a, R251, 0xfe, !PT ;  /* 0x0000003a00767812 */ /* 0x000fc400078efefb */
[C-C-:B------:R-:W-:Y:S01]  /*5ad0*/  LOP3.LUT R120, R0.reuse, 0x3b, R251.reuse, 0xfe, !PT ;  /* 0x0000003b00787812 */ /* 0x140fe200078efefb */
[----:B------:R-:W0:Y:S01]  /*5ae0*/  LDS.128 R96, [R193] ;  /* 0x00000000c1607984 */ /* 0x000e220000000c00 */
        /* <DEDUP_REMOVED lines=15> */
[----:B------:R-:W-:Y:S01]  /*5be0*/  STSM.16.M88.4 [R191], R100 ;  /* 0x00000064bf007844 */ /* 0x000fe20000000200 */
        /* <DEDUP_REMOVED lines=15> */
[----:B------:R-:W1:Y:S01]  /*5ce0*/  LDS.128 R100, [R193] ;  /* 0x00000000c1647984 */ /* 0x000e620000000c00 */
[----:B------:R-:W-:-:S02]  /*5cf0*/  LOP3.LUT R26, R0, 0x58, R251, 0xfe, !PT ;  /* 0x00000058001a7812 */ /* 0x000fc400078efefb */
[C-C-:B------:R-:W-:Y:S01]  /*5d00*/  LOP3.LUT R23, R0.reuse, 0x59, R251.reuse, 0xfe, !PT ;  /* 0x0000005900177812 */ /* 0x140fe200078efefb */
[----:B------:R-:W-:Y:S01]  /*5d10*/  BAR.SYNC.DEFER_BLOCKING 0x0 ;  /* 0x0000000000007b1d */ /* 0x000fe20000010000 */
        /* <DEDUP_REMOVED lines=28> */
[----:B------:R-:W2:Y:S01]  /*5ee0*/  LDS.128 R104, [R193] ;  /* 0x00000000c1687984 */ /* 0x000ea20000000c00 */
        /* <DEDUP_REMOVED lines=12> */
[----:B------:R-:W-:Y:S01]  /*5fb0*/  LOP3.LUT R0, R0, 0x7e, R251, 0xfe, !PT ;  /* 0x0000007e00007812 */ /* 0x000fe200078efefb */
[----:B------:R-:W-:Y:S01]  /*5fc0*/  STSM.16.M88.4 [R191], R108 ;  /* 0x0000006cbf007844 */ /* 0x000fe20000000200 */
[----:B------:R-:W-:Y:S06]  /*5fd0*/  BAR.SYNC.DEFER_BLOCKING 0x0 ;  /* 0x0000000000007b1d */ /* 0x000fec0000010000 */
[----:B------:R-:W3:Y:S02]  /*5fe0*/  LDS.128 R108, [R193] ;  /* 0x00000000c16c7984 */ /* 0x000ee40000000c00 */
[----:B------:R-:W-:Y:S06]  /*5ff0*/  BAR.SYNC.DEFER_BLOCKING 0x0 ;  /* 0x0000000000007b1d */ /* 0x000fec0000010000 */
[----:B------:R-:W-:Y:S02]  /*6000*/  STSM.16.M88.4 [R191], R44 ;  /* 0x0000002cbf007844 */ /* 0x000fe40000000200 */
[----:B------:R-:W-:Y:S06]  /*6010*/  BAR.SYNC.DEFER_BLOCKING 0x0 ;  /* 0x0000000000007b1d */ /* 0x000fec0000010000 */
[----:B------:R-:W4:Y:S02]  /*6020*/  LDS.128 R44, [R193] ;  /* 0x00000000c12c7984 */ /* 0x000f240000000c00 */
[----:B------:R-:W-:Y:S06]  /*6030*/  BAR.SYNC.DEFER_BLOCKING 0x0 ;  /* 0x0000000000007b1d */ /* 0x000fec0000010000 */
[----:B------:R-:W-:Y:S02]  /*6040*/  STSM.16.M88.4 [R191], R48 ;  /* 0x00000030bf007844 */ /* 0x000fe40000000200 */
[----:B------:R-:W-:Y:S06]  /*6050*/  BAR.SYNC.DEFER_BLOCKING 0x0 ;  /* 0x0000000000007b1d */ /* 0x000fec0000010000 */
[----:B------:R-:W5:Y:S02]  /*6060*/  LDS.128 R48, [R193] ;  /* 0x00000000c1307984 */ /* 0x000f640000000c00 */
        /* <DEDUP_REMOVED lines=33> */
[----:B------:R0:W-:Y:S02]  /*6280*/  STSM.16.M88.4 [R191], R84 ;  /* 0x00000054bf007844 */ /* 0x0001e40000000200 */
[----:B------:R-:W-:Y:S01]  /*6290*/  BAR.SYNC.DEFER_BLOCKING 0x0 ;  /* 0x0000000000007b1d */ /* 0x000fe20000010000 */
[----:B0-----:R-:W-:-:S04]  /*62a0*/  LEA R86, P6, R197, R192, 0x1 ;  /* 0x000000c0c5567211 */ /* 0x001fc800078c08ff */
[C---:B------:R-:W-:Y:S01]  /*62b0*/  LEA.HI.X.SX32 R87, R197.reuse, R194, 0x1, P6 ;  /* 0x000000c2c5577211 */ /* 0x040fe200030f0eff */
[----:B------:R-:W-:Y:S01]  /*62c0*/  VIADD R197, R197, UR4 ;  /* 0x00000004c5c57c36 */ /* 0x000fe20008000000 */
[----:B------:R0:W-:Y:S01]  /*62d0*/  @P1 STG.E.U16 desc[UR14][R156.64], R92 ;  /* 0x0000005c9c001986 */ /* 0x0001e2000c10150e */
[----:B------:R-:W-:-:S04]  /*62e0*/  LEA R84, P1, R195, R192, 0x1 ;  /* 0x000000c0c3547211 */ /* 0x000fc800078208ff */
[----:B------:R-:W-:Y:S02]  /*62f0*/  LEA.HI.X.SX32 R85, R195, R194, 0x1, P1 ;  /* 0x000000c2c3557211 */ /* 0x000fe400008f0eff */
[----:B------:R-:W-:Y:S01]  /*6300*/  ISETP.LT.AND P1, PT, R185, UR6, !P0 ;  /* 0x00000006b9007c0c */ /* 0x000fe2000c721270 */
[----:B------:R-:W-:Y:S02]  /*6310*/  ULDC UR6, c[0x0][0x22c] ;  /* 0x00008b0000067ab9 */ /* 0x000fe40000000800 */
[----:B------:R1:W-:Y:S01]  /*6320*/  @P4 STG.E.U16 desc[UR14][R84.64], R196 ;  /* 0x000000c454004986 */ /* 0x0003e2000c10150e */
[----:B------:R-:W-:Y:S01]  /*6330*/  ISETP.LT.AND P4, PT, R183, UR5, !P0 ;  /* 0x00000005b7007c0c */ /* 0x000fe2000c781270 */
[----:B0-----:R-:W-:Y:S01]  /*6340*/  VIADD R157, R197, UR4 ;  /* 0x00000004c59d7c36 */ /* 0x001fe20008000000 */
[----:B------:R-:W-:Y:S01]  /*6350*/  PRMT R92, R93, 0x7632, R92 ;  /* 0x000076325d5c7816 */ /* 0x000fe2000000005c */
[----:B------:R0:W-:Y:S01]  /*6360*/  @P2 STG.E.U16 desc[UR14][R86.64], R93 ;  /* 0x0000005d56002986 */ /* 0x0001e2000c10150e */
[----:B------:R-:W-:Y:S01]  /*6370*/  ULDC UR5, c[0x0][0x22c] ;  /* 0x00008b0000057ab9 */ /* 0x000fe20000000800 */
[----:B------:R-:W-:Y:S01]  /*6380*/  VIADD R183, R157, UR4 ;  /* 0x000000049db77c36 */ /* 0x000fe20008000000 */
[----:B------:R-:W-:Y:S01]  /*6390*/  ISETP.LT.AND P2, PT, R182, UR5, !P0 ;  /* 0x00000005b6007c0c */ /* 0x000fe2000c741270 */
[----:B------:R-:W-:Y:S01]  /*63a0*/  ULDC UR5, c[0x0][0x22c] ;  /* 0x00008b0000057ab9 */ /* 0x000fe20000000800 */
[----:B------:R-:W-:-:S02]  /*63b0*/  PRMT R156, R94, 0x7632, R156 ;  /* 0x000076325e9c7816 */ /* 0x000fc4000000009c */
[----:B-1----:R-:W-:-:S04]  /*63c0*/  LEA R84, P6, R197, R192, 0x1 ;  /* 0x000000c0c5547211 */ /* 0x002fc800078c08ff */
[----:B------:R-:W-:Y:S01]  /*63d0*/  LEA.HI.X.SX32 R85, R197, R194, 0x1, P6 ;  /* 0x000000c2c5557211 */ /* 0x000fe200030f0eff */
[----:B0-----:R-:W-:Y:S01]  /*63e0*/  VIADD R93, R183, UR4 ;  /* 0x00000004b75d7c36 */ /* 0x001fe20008000000 */
[----:B------:R-:W-:-:S03]  /*63f0*/  LEA R86, P6, R157, R192, 0x1 ;  /* 0x000000c09d567211 */ /* 0x000fc600078c08ff */
[----:B------:R0:W-:Y:S01]  /*6400*/  @P5 STG.E.U16 desc[UR14][R84.64], R92 ;  /* 0x0000005c54005986 */ /* 0x0001e2000c10150e */
[----:B------:R-:W-:Y:S01]  /*6410*/  LEA.HI.X.SX32 R87, R157, R194, 0x1, P6 ;  /* 0x000000c29d577211 */ /* 0x000fe200030f0eff */
[----:B------:R-:W-:Y:S01]  /*6420*/  VIADD R157, R93, UR4 ;  /* 0x000000045d9d7c36 */ /* 0x000fe20008000000 */
[----:B------:R-:W-:Y:S01]  /*6430*/  ISETP.LT.AND P5, PT, R181, UR5, !P0 ;  /* 0x00000005b5007c0c */ /* 0x000fe2000c7a1270 */
[----:B------:R-:W-:Y:S02]  /*6440*/  ULDC UR5, c[0x0][0x22c] ;  /* 0x00008b0000057ab9 */ /* 0x000fe40000000800 */
[----:B------:R1:W-:Y:S01]  /*6450*/  @P3 STG.E.U16 desc[UR14][R86.64], R94 ;  /* 0x0000005e56003986 */ /* 0x0003e2000c10150e */
[----:B------:R-:W-:Y:S01]  /*6460*/  ISETP.LT.AND P3, PT, R177, UR5, !P0 ;  /* 0x00000005b1007c0c */ /* 0x000fe2000c761270 */
[----:B------:R-:W-:Y:S01]  /*6470*/  ULDC UR5, c[0x0][0x22c] ;  /* 0x00008b0000057ab9 */ /* 0x000fe20000000800 */
[----:B0-----:R-:W-:Y:S02]  /*6480*/  LEA R84, P6, R183, R192, 0x1 ;  /* 0x000000c0b7547211 */ /* 0x001fe400078c08ff */
[----:B------:R-:W-:-:S02]  /*6490*/  PRMT R92, R95, 0x7632, R92 ;  /* 0x000076325f5c7816 */ /* 0x000fc4000000005c */
[----:B------:R-:W-:Y:S02]  /*64a0*/  LEA.HI.X.SX32 R85, R183, R194, 0x1, P6 ;  /* 0x000000c2b7557211 */ /* 0x000fe400030f0eff */
[C---:B-1----:R-:W-:Y:S02]  /*64b0*/  LEA R86, P6, R93.reuse, R192, 0x1 ;  /* 0x000000c05d567211 */ /* 0x042fe400078c08ff */
[----:B------:R-:W-:Y:S01]  /*64c0*/  PRMT R94, R96, 0x7632, R94 ;  /* 0x00007632605e7816 */ /* 0x000fe2000000005e */
[----:B------:R0:W-:Y:S01]  /*64d0*/  @P1 STG.E.U16 desc[UR14][R84.64], R156 ;  /* 0x0000009c54001986 */ /* 0x0001e2000c10150e */
[----:B------:R-:W-:Y:S01]  /*64e0*/  LEA.HI.X.SX32 R87, R93, R194, 0x1, P6 ;  /* 0x000000c25d577211 */ /* 0x000fe200030f0eff */
[----:B------:R-:W-:-:S04]  /*64f0*/  VIADD R93, R157, UR4 ;  /* 0x000000049d5d7c36 */ /* 0x000fc80008000000 */
[----:B------:R1:W-:Y:S01]  /*6500*/  @P4 STG.E.U16 desc[UR14][R86.64], R95 ;  /* 0x0000005f56004986 */ /* 0x0003e2000c10150e */
[----:B------:R-:W-:Y:S01]  /*6510*/  ISETP.LT.AND P4, PT, R173, UR5, !P0 ;  /* 0x00000005ad007c0c */ /* 0x000fe2000c781270 */
[----:B------:R-:W-:Y:S01]  /*6520*/  ULDC UR5, c[0x0][0x22c] ;  /* 0x00008b0000057ab9 */ /* 0x000fe20000000800 */
[----:B0-----:R-:W-:-:S04]  /*6530*/  LEA R84, P1, R157, R192, 0x1 ;  /* 0x000000c09d547211 */ /* 0x001fc800078208ff */
[----:B------:R-:W-:Y:S02]  /*6540*/  LEA.HI.X.SX32 R85, R157, R194, 0x1, P1 ;  /* 0x000000c29d557211 */ /* 0x000fe400008f0eff */
[C---:B-1----:R-:W-:Y:S02]  /*6550*/  LEA R86, P6, R93.reuse, R192, 0x1 ;  /* 0x000000c05d567211 */ /* 0x042fe400078c08ff */
[----:B------:R-:W-:Y:S01]  /*6560*/  ISETP.LT.AND P1, PT, R174, UR6, !P0 ;  /* 0x00000006ae007c0c */ /* 0x000fe2000c721270 */
[----:B------:R0:W-:Y:S01]  /*6570*/  @P2 STG.E.U16 desc[UR14][R84.64], R92 ;  /* 0x0000005c54002986 */ /* 0x0001e2000c10150e */
[C---:B------:R-:W-:Y:S01]  /*6580*/  LEA.HI.X.SX32 R87, R93.reuse, R194, 0x1, P6 ;  /* 0x000000c25d577211 */ /* 0x040fe200030f0eff */
[----:B------:R-:W-:Y:S01]  /*6590*/  VIADD R93, R93, UR4 ;  /* 0x000000045d5d7c36 */ /* 0x000fe20008000000 */
[----:B------:R-:W-:Y:S01]  /*65a0*/  ISETP.LT.AND P2, PT, R172, UR5, !P0 ;  /* 0x00000005ac007c0c */ /* 0x000fe2000c741270 */
[----:B------:R-:W-:Y:S01]  /*65b0*/  ULDC UR5, c[0x0][0x22c] ;  /* 0x00008b0000057ab9 */ /* 0x000fe20000000800 */
[----:B------:R-:W-:Y:S01]  /*65c0*/  ULDC UR6, c[0x0][0x22c] ;  /* 0x00008b0000067ab9 */ /* 0x000fe20000000800 */
[----:B------:R1:W-:Y:S01]  /*65d0*/  @P5 STG.E.U16 desc[UR14][R86.64], R96 ;  /* 0x0000006056005986 */ /* 0x0003e2000c10150e */
[----:B------:R-:W-:Y:S01]  /*65e0*/  VIADD R95, R93, UR4 ;  /* 0x000000045d5f7c36 */ /* 0x000fe20008000000 */
[----:B------:R-:W-:Y:S01]  /*65f0*/  ISETP.LT.AND P5, PT, R171, UR5, !P0 ;  /* 0x00000005ab007c0c */ /* 0x000fe2000c7a1270 */
[----:B------:R-:W-:Y:S01]  /*6600*/  ULDC UR5, c[0x0][0x22c] ;  /* 0x00008b0000057ab9 */ /* 0x000fe20000000800 */
[----:B0-----:R-:W-:-:S02]  /*6610*/  PRMT R92, R97, 0x7632, R92 ;  /* 0x00007632615c7816 */ /* 0x001fc4000000005c */
[----:B-1----:R-:W-:-:S04]  /*6620*/  LEA R86, P6, R93, R192, 0x1 ;  /* 0x000000c05d567211 */ /* 0x002fc800078c08ff */
[----:B------:R-:W-:Y:S01]  /*6630*/  LEA.HI.X.SX32 R87, R93, R194, 0x1, P6 ;  /* 0x000000c25d577211 */ /* 0x000fe200030f0eff */
[C---:B------:R-:W-:Y:S01]  /*6640*/  VIADD R93, R95.reuse, UR4 ;  /* 0x000000045f5d7c36 */ /* 0x040fe20008000000 */
[----:B------:R-:W-:-:S03]  /*6650*/  LEA R84, P6, R95, R192, 0x1 ;  /* 0x000000c05f547211 */ /* 0x000fc600078c08ff */
[----:B------:R0:W-:Y:S01]  /*6660*/  @P3 STG.E.U16 desc[UR14][R86.64], R94 ;  /* 0x0000005e56003986 */ /* 0x0001e2000c10150e */
[----:B------:R-:W-:Y:S01]  /*6670*/  LEA.HI.X.SX32 R85, R95, R194, 0x1, P6 ;  /* 0x000000c25f557211 */ /* 0x000fe200030f0eff */
[C---:B------:R-:W-:Y:S01]  /*6680*/  VIADD R95, R93.reuse, UR4 ;  /* 0x000000045d5f7c36 */ /* 0x040fe20008000000 */
[----:B------:R-:W-:Y:S01]  /*6690*/  ISETP.LT.AND P3, PT, R170, UR5, !P0 ;  /* 0x00000005aa007c0c */ /* 0x000fe2000c761270 */
[----:B------:R-:W-:Y:S02]  /*66a0*/  ULDC UR5, c[0x0][0x22c] ;  /* 0x00008b0000057ab9 */ /* 0x000fe40000000800 */
[----:B------:R1:W-:Y:S01]  /*66b0*/  @P4 STG.E.U16 desc[UR14][R84.64], R97 ;  /* 0x0000006154004986 */ /* 0x0003e2000c10150e */
[C---:B0-----:R-:W-:Y:S02]  /*66c0*/  LEA R86, P6, R93.reuse, R192, 0x1 ;  /* 0x000000c05d567211 */ /* 0x041fe400078c08ff */
[----:B------:R-:W-:Y:S02]  /*66d0*/  PRMT R94, R98, 0x7632, R94 ;  /* 0x00007632625e7816 */ /* 0x000fe4000000005e */
[----:B------:R-:W-:-:S02]  /*66e0*/  LEA.HI.X.SX32 R87, R93, R194, 0x1, P6 ;  /* 0x000000c25d577211 */ /* 0x000fc400030f0eff */
[----:B-1----:R-:W-:-:S03]  /*66f0*/  LEA R84, P4, R95, R192, 0x1 ;  /* 0x000000c05f547211 */ /* 0x002fc600078808ff */
[----:B------:R0:W-:Y:S01]  /*6700*/  @P1 STG.E.U16 desc[UR14][R86.64], R92 ;  /* 0x0000005c56001986 */ /* 0x0001e2000c10150e */
[C---:B------:R-:W-:Y:S01]  /*6710*/  LEA.HI.X.SX32 R85, R95.reuse, R194, 0x1, P4 ;  /* 0x000000c25f557211 */ /* 0x040fe200020f0eff */
[----:B------:R-:W-:Y:S01]  /*6720*/  VIADD R95, R95, UR4 ;  /* 0x000000045f5f7c36 */ /* 0x000fe20008000000 */
[----:B------:R-:W-:Y:S01]  /*6730*/  ISETP.LT.AND P4, PT, R166, UR5, !P0 ;  /* 0x00000005a6007c0c */ /* 0x000fe2000c781270 */
[----:B------:R-:W-:Y:S02]  /*6740*/  ULDC UR5, c[0x0][0x22c] ;  /* 0x00008b0000057ab9 */ /* 0x000fe40000000800 */
[----:B------:R-:W-:Y:S01]  /*6750*/  VIADD R93, R95, UR4 ;  /* 0x000000045f5d7c36 */ /* 0x000fe20008000000 */
[----:B------:R1:W-:Y:S01]  /*6760*/  @P2 STG.E.U16 desc[UR14][R84.64], R98 ;  /* 0x0000006254002986 */ /* 0x0003e2000c10150e */
[----:B------:R-:W-:Y:S01]  /*6770*/  ISETP.LT.AND P2, PT, R162, UR5, !P0 ;  /* 0x00000005a2007c0c */ /* 0x000fe2000c741270 */
[----:B------:R-:W-:Y:S02]  /*6780*/  ULDC UR5, c[0x0][0x22c] ;  /* 0x00008b0000057ab9 */ /* 0x000fe40000000800 */
[----:B0-----:R-:W-:-:S02]  /*6790*/  LEA R86, P6, R93, R192, 0x1 ;  /* 0x000000c05d567211 */ /* 0x001fc400078c08ff */
[----:B------:R-:W-:Y:S02]  /*67a0*/  PRMT R92, R99, 0x7632, R92 ;  /* 0x00007632635c7816 */ /* 0x000fe4000000005c */
[C---:B------:R-:W-:Y:S01]  /*67b0*/  LEA.HI.X.SX32 R87, R93.reuse, R194, 0x1, P6 ;  /* 0x000000c25d577211 */ /* 0x040fe200030f0eff */
[----:B------:R-:W-:Y:S01]  /*67c0*/  VIADD R93, R93, UR4 ;  /* 0x000000045d5d7c36 */ /* 0x000fe20008000000 */
[----:B-1----:R-:W-:-:S04]  /*67d0*/  LEA R84, P1, R95, R192, 0x1 ;  /* 0x000000c05f547211 */ /* 0x002fc800078208ff */
[----:B------:R-:W-:Y:S01]  /*67e0*/  LEA.HI.X.SX32 R85, R95, R194, 0x1, P1 ;  /* 0x000000c25f557211 */ /* 0x000fe200008f0eff */
[----:B------:R-:W-:Y:S01]  /*67f0*/  VIADD R95, R93, UR4 ;  /* 0x000000045d5f7c36 */ /* 0x000fe20008000000 */
[----:B------:R-:W-:Y:S01]  /*6800*/  ISETP.LT.AND P1, PT, R163, UR6, !P0 ;  /* 0x00000006a3007c0c */ /* 0x000fe2000c721270 */
[----:B------:R-:W-:Y:S02]  /*6810*/  ULDC UR6, c[0x0][0x22c] ;  /* 0x00008b0000067ab9 */ /* 0x000fe40000000800 */
[----:B------:R0:W-:Y:S01]  /*6820*/  @P5 STG.E.U16 desc[UR14][R84.64], R94 ;  /* 0x0000005e54005986 */ /* 0x0001e2000c10150e */
[----:B------:R-:W-:Y:S01]  /*6830*/  ISETP.LT.AND P5, PT, R155, UR5, !P0 ;  /* 0x000000059b007c0c */ /* 0x000fe2000c7a1270 */
[----:B------:R-:W-:Y:S02]  /*6840*/  ULDC UR5, c[0x0][0x22c] ;  /* 0x00008b0000057ab9 */ /* 0x000fe40000000800 */
[----:B------:R1:W-:Y:S01]  /*6850*/  @P3 STG.E.U16 desc[UR14][R86.64], R99 ;  /* 0x0000006356003986 */ /* 0x0003e2000c10150e */
[----:B------:R-:W-:Y:S01]  /*6860*/  ISETP.LT.AND P3, PT, R159, UR5, !P0 ;  /* 0x000000059f007c0c */ /* 0x000fe2000c761270 */
[----:B------:R-:W-:Y:S01]  /*6870*/  ULDC UR5, c[0x0][0x22c] ;  /* 0x00008b0000057ab9 */ /* 0x000fe20000000800 */
[----:B0-----:R-:W-:-:S02]  /*6880*/  LEA R84, P6, R93, R192, 0x1 ;  /* 0x000000c05d547211 */ /* 0x001fc400078c08ff */
[----:B------:R-:W-:Y:S02]  /*6890*/  PRMT R94, R100, 0x7632, R94 ;  /* 0x00007632645e7816 */ /* 0x000fe4000000005e */
[----:B------:R-:W-:Y:S01]  /*68a0*/  LEA.HI.X.SX32 R85, R93, R194, 0x1, P6 ;  /* 0x000000c25d557211 */ /* 0x000fe200030f0eff */
[C---:B------:R-:W-:Y:S01]  /*68b0*/  VIADD R93, R95.reuse, UR4 ;  /* 0x000000045f5d7c36 */ /* 0x040fe20008000000 */
[----:B-1----:R-:W-:-:S03]  /*68c0*/  LEA R86, P6, R95, R192, 0x1 ;  /* 0x000000c05f567211 */ /* 0x002fc600078c08ff */
[----:B------:R0:W-:Y:S01]  /*68d0*/  @P4 STG.E.U16 desc[UR14][R84.64], R92 ;  /* 0x0000005c54004986 */ /* 0x0001e2000c10150e */
[----:B------:R-:W-:Y:S01]  /*68e0*/  LEA.HI.X.SX32 R87, R95, R194, 0x1, P6 ;  /* 0x000000c25f577211 */ /* 0x000fe200030f0eff */
[----:B------:R-:W-:Y:S01]  /*68f0*/  VIADD R95, R93, UR4 ;  /* 0x000000045d5f7c36 */ /* 0x000fe20008000000 */
[----:B------:R-:W-:Y:S01]  /*6900*/  ISETP.LT.AND P4, PT, R161, UR5, !P0 ;  /* 0x00000005a1007c0c */ /* 0x000fe2000c781270 */
[----:B------:R-:W-:Y:S02]  /*6910*/  ULDC UR5, c[0x0][0x22c] ;  /* 0x00008b0000057ab9 */ /* 0x000fe40000000800 */
[----:B------:R1:W-:Y:S01]  /*6920*/  @P2 STG.E.U16 desc[UR14][R86.64], R100 ;  /* 0x0000006456002986 */ /* 0x0003e2000c10150e */
[----:B0-----:R-:W-:Y:S02]  /*6930*/  LEA R84, P6, R93, R192, 0x1 ;  /* 0x000000c05d547211 */ /* 0x001fe400078c08ff */
        /* <DEDUP_REMOVED lines=8> */
[C---:B------:R-:W-:Y:S01]  /*69c0*/  VIADD R93, R95.reuse, UR4 ;  /* 0x000000045f5d7c36 */ /* 0x040fe20008000000 */
[----:B------:R1:W-:Y:S01]  /*69d0*/  @P5 STG.E.U16 desc[UR14][R86.64], R101 ;  /* 0x0000006556005986 */ /* 0x0003e2000c10150e */
[----:B------:R-:W-:Y:S01]  /*69e0*/  ISETP.LT.AND P5, PT, R154, UR5, !P0 ;  /* 0x000000059a007c0c */ /* 0x000fe2000c7a1270 */
[----:B------:R-:W-:Y:S01]  /*69f0*/  ULDC UR5, c[0x0][0x22c] ;  /* 0x00008b0000057ab9 */ /* 0x000fe20000000800 */
[----:B0-----:R-:W-:-:S02]  /*6a00*/  LEA R84, P1, R95, R192, 0x1 ;  /* 0x000000c05f547211 */ /* 0x001fc400078208ff */
[----:B------:R-:W-:Y:S02]  /*6a10*/  PRMT R94, R102, 0x7632, R94 ;  /* 0x00007632665e7816 */ /* 0x000fe4000000005e */
[----:B------:R-:W-:Y:S02]  /*6a20*/  LEA.HI.X.SX32 R85, R95, R194, 0x1, P1 ;  /* 0x000000c25f557211 */ /* 0x000fe400008f0eff */
[----:B------:R-:W-:Y:S01]  /*6a30*/  ISETP.LT.AND P1, PT, R158, UR6, !P0 ;  /* 0x000000069e007c0c */ /* 0x000fe2000c721270 */
[----:B------:R-:W-:Y:S01]  /*6a40*/  ULDC UR6, c[0x0][0x22c] ;  /* 0x00008b0000067ab9 */ /* 0x000fe20000000800 */
[----:B-1----:R-:W-:Y:S01]  /*6a50*/  LEA R86, P6, R93, R192, 0x1 ;  /* 0x000000c05d567211 */ /* 0x002fe200078c08ff */
[----:B------:R0:W-:Y:S01]  /*6a60*/  @P3 STG.E.U16 desc[UR14][R84.64], R92 ;  /* 0x0000005c54003986 */ /* 0x0001e2000c10150e */
[----:B------:R-:W-:Y:S01]  /*6a70*/  ISETP.LT.AND P3, PT, R149, UR5, !P0 ;  /* 0x0000000595007c0c */ /* 0x000fe2000c761270 */
[----:B------:R-:W-:Y:S01]  /*6a80*/  ULDC UR5, c[0x0][0x22c] ;  /* 0x00008b0000057ab9 */ /* 0x000fe20000000800 */
[C---:B------:R-:W-:Y:S01]  /*6a90*/  LEA.HI.X.SX32 R87, R93.reuse, R194, 0x1, P6 ;  /* 0x000000c25d577211 */ /* 0x040fe200030f0eff */
[----:B------:R-:W-:-:S04]  /*6aa0*/  VIADD R93, R93, UR4 ;  /* 0x000000045d5d7c36 */ /* 0x000fc80008000000 */
[----:B------:R-:W-:Y:S01]  /*6ab0*/  VIADD R95, R93, UR4 ;  /* 0x000000045d5f7c36 */ /* 0x000fe20008000000 */
[----:B------:R1:W-:Y:S01]  /*6ac0*/  @P4 STG.E.U16 desc[UR14][R86.64], R102 ;  /* 0x0000006656004986 */ /* 0x0003e2000c10150e */
[----:B------:R-:W-:Y:S01]  /*6ad0*/  ISETP.LT.AND P4, PT, R151, UR5, !P0 ;  /* 0x0000000597007c0c */ /* 0x000fe2000c781270 */
[----:B------:R-:W-:Y:S01]  /*6ae0*/  ULDC UR5, c[0x0][0x22c] ;  /* 0x00008b0000057ab9 */ /* 0x000fe20000000800 */
[----:B0-----:R-:W-:Y:S02]  /*6af0*/  LEA R84, P6, R93, R192, 0x1 ;  /* 0x000000c05d547211 */ /* 0x001fe400078c08ff */
[----:B------:R-:W-:Y:S02]  /*6b00*/  PRMT R92, R103, 0x7632, R92 ;  /* 0x00007632675c7816 */ /* 0x000fe4000000005c */
[----:B------:R-:W-:Y:S01]  /*6b10*/  LEA.HI.X.SX32 R85, R93, R194, 0x1, P6 ;  /* 0x000000c25d557211 */ /* 0x000fe200030f0eff */
[C---:B------:R-:W-:Y:S01]  /*6b20*/  VIADD R93, R95.reuse, UR4 ;  /* 0x000000045f5d7c36 */ /* 0x040fe20008000000 */
[----:B-1----:R-:W-:-:S03]  /*6b30*/  LEA R86, P6, R95, R192, 0x1 ;  /* 0x000000c05f567211 */ /* 0x002fc600078c08ff */
[----:B------:R0:W-:Y:S01]  /*6b40*/  @P2 STG.E.U16 desc[UR14][R84.64], R94 ;  /* 0x0000005e54002986 */ /* 0x0001e2000c10150e */
[----:B------:R-:W-:Y:S01]  /*6b50*/  ISETP.LT.AND P2, PT, R153, UR5, !P0 ;  /* 0x0000000599007c0c */ /* 0x000fe2000c741270 */
[----:B------:R-:W-:Y:S01]  /*6b60*/  ULDC UR5, c[0x0][0x22c] ;  /* 0x00008b0000057ab9 */ /* 0x000fe20000000800 */
[----:B------:R-:W-:Y:S01]  /*6b70*/  LEA.HI.X.SX32 R87, R95, R194, 0x1, P6 ;  /* 0x000000c25f577211 */ /* 0x000fe200030f0eff */
[----:B------:R-:W-:-:S04]  /*6b80*/  VIADD R95, R93, UR4 ;  /* 0x000000045d5f7c36 */ /* 0x000fc80008000000 */
[----:B------:R1:W-:Y:S01]  /*6b90*/  @P5 STG.E.U16 desc[UR14][R86.64], R103 ;  /* 0x0000006756005986 */ /* 0x0003e2000c10150e */
[C---:B0-----:R-:W-:Y:S02]  /*6ba0*/  LEA R84, P6, R93.reuse, R192, 0x1 ;  /* 0x000000c05d547211 */ /* 0x041fe400078c08ff */
[----:B--2---:R-:W-:Y:S02]  /*6bb0*/  PRMT R94, R104, 0x7632, R94 ;  /* 0x00007632685e7816 */ /* 0x004fe4000000005e */
[----:B------:R-:W-:Y:S02]  /*6bc0*/  LEA.HI.X.SX32 R85, R93, R194, 0x1, P6 ;  /* 0x000000c25d557211 */ /* 0x000fe400030f0eff */
        /* <DEDUP_REMOVED lines=10> */
[----:B0-----:R-:W-:-:S04]  /*6c70*/  LEA R84, P1, R95, R192, 0x1 ;  /* 0x000000c05f547211 */ /* 0x001fc800078208ff */
[----:B------:R-:W-:Y:S02]  /*6c80*/  LEA.HI.X.SX32 R85, R95, R194, 0x1, P1 ;  /* 0x000000c25f557211 */ /* 0x000fe400008f0eff */
[----:B------:R-:W-:Y:S01]  /*6c90*/  ISETP.LT.AND P1, PT, R150, UR6, !P0 ;  /* 0x0000000696007c0c */ /* 0x000fe2000c721270 */
[----:B------:R-:W-:Y:S01]  /*6ca0*/  ULDC UR6, c[0x0][0x22c] ;  /* 0x00008b0000067ab9 */ /* 0x000fe20000000800 */
[C---:B-1----:R-:W-:Y:S01]  /*6cb0*/  LEA R86, P6, R93.reuse, R192, 0x1 ;  /* 0x000000c05d567211 */ /* 0x042fe200078c08ff */
[----:B------:R0:W-:Y:S01]  /*6cc0*/  @P4 STG.E.U16 desc[UR14][R84.64], R94 ;  /* 0x0000005e54004986 */ /* 0x0001e2000c10150e */
[----:B------:R-:W-:Y:S01]  /*6cd0*/  ISETP.LT.AND P4, PT, R146, UR5, !P0 ;  /* 0x0000000592007c0c */ /* 0x000fe2000c781270 */
[----:B------:R-:W-:Y:S01]  /*6ce0*/  ULDC UR5, c[0x0][0x22c] ;  /* 0x00008b0000057ab9 */ /* 0x000fe20000000800 */
[C---:B------:R-:W-:Y:S01]  /*6cf0*/  LEA.HI.X.SX32 R87, R93.reuse, R194, 0x1, P6 ;  /* 0x000000c25d577211 */ /* 0x040fe200030f0eff */
[----:B------:R-:W-:-:S04]  /*6d00*/  VIADD R93, R93, UR4 ;  /* 0x000000045d5d7c36 */ /* 0x000fc80008000000 */
[C---:B------:R-:W-:Y:S01]  /*6d10*/  VIADD R95, R93.reuse, UR4 ;  /* 0x000000045d5f7c36 */ /* 0x040fe20008000000 */
[----:B------:R-:W-:Y:S01]  /*6d20*/  LEA R92, P6, R93, R192, 0x1 ;  /* 0x000000c05d5c7211 */ /* 0x000fe200078c08ff */
[----:B------:R1:W-:Y:S01]  /*6d30*/  @P2 STG.E.U16 desc[UR14][R86.64], R105 ;  /* 0x0000006956002986 */ /* 0x0003e2000c10150e */
[----:B------:R-:W-:Y:S01]  /*6d40*/  ISETP.LT.AND P2, PT, R143, UR5, !P0 ;  /* 0x000000058f007c0c */ /* 0x000fe2000c741270 */
[----:B------:R-:W-:Y:S01]  /*6d50*/  VIADD R97, R95, UR4 ;  /* 0x000000045f617c36 */ /* 0x000fe20008000000 */
[----:B------:R-:W-:Y:S01]  /*6d60*/  LEA.HI.X.SX32 R93, R93, R194, 0x1, P6 ;  /* 0x000000c25d5d7211 */ /* 0x000fe200030f0eff */
[----:B------:R-:W-:Y:S01]  /*6d70*/  ULDC UR5, c[0x0][0x22c] ;  /* 0x00008b0000057ab9 */ /* 0x000fe20000000800 */
[----:B0-----:R-:W-:-:S04]  /*6d80*/  LEA R84, P6, R95, R192, 0x1 ;  /* 0x000000c05f547211 */ /* 0x001fc800078c08ff */
[----:B------:R-:W-:Y:S01]  /*6d90*/  LEA.HI.X.SX32 R85, R95, R194, 0x1, P6 ;  /* 0x000000c25f557211 */ /* 0x000fe200030f0eff */
[----:B------:R-:W-:Y:S01]  /*6da0*/  VIADD R95, R97, UR4 ;  /* 0x00000004615f7c36 */ /* 0x000fe20008000000 */
[----:B-1----:R-:W-:Y:S02]  /*6db0*/  PRMT R87, R105, 0x7632, R87 ;  /* 0x0000763269577816 */ /* 0x002fe40000000057 */
[----:B------:R-:W-:-:S03]  /*6dc0*/  LEA R86, P6, R97, R192, 0x1 ;  /* 0x000000c061567211 */ /* 0x000fc600078c08ff */
[----:B------:R0:W-:Y:S01]  /*6dd0*/  @P5 STG.E.U16 desc[UR14][R92.64], R87 ;  /* 0x000000575c005986 */ /* 0x0001e2000c10150e */
[----:B------:R-:W-:Y:S01]  /*6de0*/  ISETP.LT.AND P5, PT, R147, UR5, !P0 ;  /* 0x0000000593007c0c */ /* 0x000fe2000c7a1270 */
[----:B------:R-:W-:Y:S02]  /*6df0*/  ULDC UR5, c[0x0][0x22c] ;  /* 0x00008b0000057ab9 */ /* 0x000fe40000000800 */
[----:B------:R1:W-:Y:S01]  /*6e00*/  @P3 STG.E.U16 desc[UR14][R84.64], R106 ;  /* 0x0000006a54003986 */ /* 0x0003e2000c10150e */
[----:B------:R-:W-:Y:S01]  /*6e10*/  ISETP.LT.AND P3, PT, R145, UR5, !P0 ;  /* 0x0000000591007c0c */ /* 0x000fe2000c761270 */
[----:B------:R-:W-:Y:S01]  /*6e20*/  ULDC UR5, c[0x0][0x22c] ;  /* 0x00008b0000057ab9 */ /* 0x000fe20000000800 */
[----:B0-----:R-:W-:Y:S01]  /*6e30*/  LEA.HI.X.SX32 R87, R97, R194, 0x1, P6 ;  /* 0x000000c261577211 */ /* 0x001fe200030f0eff */
[C---:B------:R-:W-:Y:S01]  /*6e40*/  VIADD R97, R95.reuse, UR4 ;  /* 0x000000045f617c36 */ /* 0x040fe20008000000 */
[----:B------:R-:W-:Y:S02]  /*6e50*/  LEA R94, P6, R95, R192, 0x1 ;  /* 0x000000c05f5e7211 */ /* 0x000fe400078c08ff */
[----:B-1----:R-:W-:Y:S01]  /*6e60*/  PRMT R85, R106, 0x7632, R85 ;  /* 0x000076326a557816 */ /* 0x002fe20000000055 */
[----:B------:R-:W-:Y:S01]  /*6e70*/  VIADD R99, R97, UR4 ;  /* 0x0000000461637c36 */ /* 0x000fe20008000000 */
[----:B------:R-:W-:-:S03]  /*6e80*/  LEA.HI.X.SX32 R95, R95, R194, 0x1, P6 ;  /* 0x000000c25f5f7211 */ /* 0x000fc600030f0eff */
[----:B------:R0:W-:Y:S01]  /*6e90*/  @P1 STG.E.U16 desc[UR14][R86.64], R85 ;  /* 0x0000005556001986 */ /* 0x0001e2000c10150e */
[-C--:B------:R-:W-:Y:S02]  /*6ea0*/  LEA R84, P6, R99, R192.reuse, 0x1 ;  /* 0x000000c063547211 */ /* 0x080fe400078c08ff */
[C---:B------:R-:W-:Y:S01]  /*6eb0*/  LEA R92, P1, R97.reuse, R192, 0x1 ;  /* 0x000000c0615c7211 */ /* 0x040fe200078208ff */
[----:B------:R1:W-:Y:S01]  /*6ec0*/  @P4 STG.E.U16 desc[UR14][R94.64], R107 ;  /* 0x0000006b5e004986 */ /* 0x0003e2000c10150e */
[----:B------:R-:W-:Y:S01]  /*6ed0*/  ISETP.LT.AND P4, PT, R142, UR5, !P0 ;  /* 0x000000058e007c0c */ /* 0x000fe2000c781270 */
[----:B------:R-:W-:Y:S01]  /*6ee0*/  ULDC UR5, c[0x0][0x22c] ;  /* 0x00008b0000057ab9 */ /* 0x000fe20000000800 */
[-C--:B------:R-:W-:Y:S02]  /*6ef0*/  LEA.HI.X.SX32 R93, R97, R194.reuse, 0x1, P1 ;  /* 0x000000c2615d7211 */ /* 0x080fe400008f0eff */
[----:B------:R-:W-:Y:S01]  /*6f00*/  ISETP.LT.AND P1, PT, R144, UR6, !P0 ;  /* 0x0000000690007c0c */ /* 0x000fe2000c721270 */
[----:B------:R-:W-:Y:S01]  /*6f10*/  ULDC UR6, c[0x0][0x22c] ;  /* 0x00008b0000067ab9 */ /* 0x000fe20000000800 */
[C---:B0-----:R-:W-:Y:S01]  /*6f20*/  LEA.HI.X.SX32 R85, R99.reuse, R194, 0x1, P6 ;  /* 0x000000c263557211 */ /* 0x041fe200030f0eff */
[----:B------:R-:W-:Y:S01]  /*6f30*/  VIADD R99, R99, UR4 ;  /* 0x0000000463637c36 */ /* 0x000fe20008000000 */
[----:B------:R-:W-:-:S03]  /*6f40*/  PRMT R87, R107, 0x7632, R87 ;  /* 0x000076326b577816 */ /* 0x000fc60000000057 */
[C---:B-1----:R-:W-:Y:S01]  /*6f50*/  VIADD R95, R99.reuse, UR4 ;  /* 0x00000004635f7c36 */ /* 0x042fe20008000000 */
[----:B------:R-:W-:Y:S01]  /*6f60*/  LEA R86, P6, R99, R192, 0x1 ;  /* 0x000000c063567211 */ /* 0x000fe200078c08ff */
[----:B------:R0:W-:Y:S01]  /*6f70*/  @P2 STG.E.U16 desc[UR14][R92.64], R87 ;  /* 0x000000575c002986 */ /* 0x0001e2000c10150e */
[----:B------:R-:W-:Y:S01]  /*6f80*/  ISETP.LT.AND P2, PT, R137, UR5, !P0 ;  /* 0x0000000589007c0c */ /* 0x000fe2000c741270 */
[----:B------:R-:W-:Y:S01]  /*6f90*/  VIADD R97, R95, UR4 ;  /* 0x000000045f617c36 */ /* 0x000fe20008000000 */
[----:B------:R-:W-:Y:S01]  /*6fa0*/  ULDC UR5, c[0x0][0x22c] ;  /* 0x00008b0000057ab9 */ /* 0x000fe20000000800 */
[----:B---3--:R1:W-:Y:S01]  /*6fb0*/  @P5 STG.E.U16 desc[UR14][R84.64], R108 ;  /* 0x0000006c54005986 */ /* 0x0083e2000c10150e */
[----:B------:R-:W-:Y:S01]  /*6fc0*/  ISETP.LT.AND P5, PT, R139, UR5, !P0 ;  /* 0x000000058b007c0c */ /* 0x000fe2000c7a1270 */
[----:B------:R-:W-:Y:S01]  /*6fd0*/  ULDC UR5, c[0x0][0x22c] ;  /* 0x00008b0000057ab9 */ /* 0x000fe20000000800 */
[----:B0-----:R-:W-:Y:S01]  /*6fe0*/  LEA.HI.X.SX32 R87, R99, R194, 0x1, P6 ;  /* 0x000000c263577211 */ /* 0x001fe200030f0eff */
[----:B------:R-:W-:Y:S01]  /*6ff0*/  VIADD R99, R97, UR4 ;  /* 0x0000000461637c36 */ /* 0x000fe20008000000 */
[----:B------:R-:W-:-:S02]  /*7000*/  LEA R92, P6, R95, R192, 0x1 ;  /* 0x000000c05f5c7211 */ /* 0x000fc400078c08ff */
[----:B-1----:R-:W-:Y:S02]  /*7010*/  PRMT R85, R108, 0x7632, R85 ;  /* 0x000076326c557816 */ /* 0x002fe40000000055 */
[----:B------:R-:W-:Y:S02]  /*7020*/  LEA.HI.X.SX32 R93, R95, R194, 0x1, P6 ;  /* 0x000000c25f5d7211 */ /* 0x000fe400030f0eff */
[-C--:B------:R-:W-:Y:S01]  /*7030*/  LEA R84, P6, R97, R192.reuse, 0x1 ;  /* 0x000000c061547211 */ /* 0x080fe200078c08ff */
[----:B------:R0:W-:Y:S01]  /*7040*/  @P3 STG.E.U16 desc[UR14][R86.64], R85 ;  /* 0x0000005556003986 */ /* 0x0001e2000c10150e */
[----:B------:R-:W-:Y:S01]  /*7050*/  ISETP.LT.AND P3, PT, R141, UR5, !P0 ;  /* 0x000000058d007c0c */ /* 0x000fe2000c761270 */
[----:B------:R-:W-:Y:S02]  /*7060*/  ULDC UR5, c[0x0][0x22c] ;  /* 0x00008b0000057ab9 */ /* 0x000fe40000000800 */
[----:B------:R1:W-:Y:S01]  /*7070*/  @P4 STG.E.U16 desc[UR14][R92.64], R109 ;  /* 0x0000006d5c004986 */ /* 0x0003e2000c10150e */
[----:B------:R-:W-:-:S04]  /*7080*/  LEA R94, P4, R99, R192, 0x1 ;  /* 0x000000c0635e7211 */ /* 0x000fc800078808ff */
[CC--:B------:R-:W-:Y:S01]  /*7090*/  LEA.HI.X.SX32 R95, R99.reuse, R194.reuse, 0x1, P4 ;  /* 0x000000c2635f7211 */ /* 0x0c0fe200020f0eff */
[----:B------:R-:W-:Y:S01]  /*70a0*/  VIADD R99, R99, UR4 ;  /* 0x0000000463637c36 */ /* 0x000fe20008000000 */
[----:B------:R-:W-:Y:S01]  /*70b0*/  ISETP.LT.AND P4, PT, R140, UR5, !P0 ;  /* 0x000000058c007c0c */ /* 0x000fe2000c781270 */
[----:B------:R-:W-:Y:S01]  /*70c0*/  ULDC UR5, c[0x0][0x22c] ;  /* 0x00008b0000057ab9 */ /* 0x000fe20000000800 */
[----:B0-----:R-:W-:Y:S01]  /*70d0*/  LEA.HI.X.SX32 R85, R97, R194, 0x1, P6 ;  /* 0x000000c261557211 */ /* 0x001fe200030f0eff */
[----:B------:R-:W-:Y:S01]  /*70e0*/  VIADD R97, R99, UR4 ;  /* 0x0000000463617c36 */ /* 0x000fe20008000000 */
[----:B------:R-:W-:-:S04]  /*70f0*/  PRMT R87, R109, 0x7632, R87 ;  /* 0x000076326d577816 */ /* 0x000fc80000000057 */
[-C--:B-1----:R-:W-:Y:S01]  /*7100*/  LEA R92, P6, R97, R192.reuse, 0x1 ;  /* 0x000000c0615c7211 */ /* 0x082fe200078c08ff */
[----:B------:R0:W-:Y:S01]  /*7110*/  @P1 STG.E.U16 desc[UR14][R84.64], R87 ;  /* 0x0000005754001986 */ /* 0x0001e2000c10150e */
[----:B------:R-:W-:Y:S02]  /*7120*/  LEA R86, P1, R99, R192, 0x1 ;  /* 0x000000c063567211 */ /* 0x000fe400078208ff */
[CC--:B------:R-:W-:Y:S01]  /*7130*/  LEA.HI.X.SX32 R93, R97.reuse, R194.reuse, 0x1, P6 ;  /* 0x000000c2615d7211 */ /* 0x0c0fe200030f0eff */
[----:B------:R-:W-:Y:S01]  /*7140*/  VIADD R97, R97, UR4 ;  /* 0x0000000461617c36 */ /* 0x000fe20008000000 */
[----:B------:R1:W-:Y:S01]  /*7150*/  @P2 STG.E.U16 desc[UR14][R94.64], R110 ;  /* 0x0000006e5e002986 */ /* 0x0003e2000c10150e */
[----:B------:R-:W-:Y:S01]  /*7160*/  ISETP.LT.AND P2, PT, R136, UR5, !P0 ;  /* 0x0000000588007c0c */ /* 0x000fe2000c741270 */
[----:B------:R-:W-:Y:S01]  /*7170*/  ULDC UR5, c[0x0][0x22c] ;  /* 0x00008b0000057ab9 */ /* 0x000fe20000000800 */
[----:B0-----:R-:W-:Y:S02]  /*7180*/  PRMT R85, R110, 0x7632, R85 ;  /* 0x000076326e557816 */ /* 0x001fe40000000055 */
[----:B------:R-:W-:-:S02]  /*7190*/  LEA.HI.X.SX32 R87, R99, R194, 0x1, P1 ;  /* 0x000000c263577211 */ /* 0x000fc400008f0eff */
[C---:B------:R-:W-:Y:S01]  /*71a0*/  LEA R84, P6, R97.reuse, R192, 0x1 ;  /* 0x000000c061547211 */ /* 0x040fe200078c08ff */
[----:B-1----:R-:W-:Y:S01]  /*71b0*/  VIADD R95, R97, UR4 ;  /* 0x00000004615f7c36 */ /* 0x002fe20008000000 */
[----:B------:R-:W-:Y:S01]  /*71c0*/  ISETP.LT.AND P1, PT, R138, UR6, !P0 ;  /* 0x000000068a007c0c */ /* 0x000fe2000c721270 */
[----:B------:R0:W-:Y:S01]  /*71d0*/  @P5 STG.E.U16 desc[UR14][R86.64], R85 ;  /* 0x0000005556005986 */ /* 0x0001e2000c10150e */
[----:B------:R-:W-:Y:S01]  /*71e0*/  ISETP.LT.AND P5, PT, R131, UR5, !P0 ;  /* 0x0000000583007c0c */ /* 0x000fe2000c7a1270 */
[----:B------:R-:W-:Y:S01]  /*71f0*/  ULDC UR5, c[0x0][0x22c] ;  /* 0x00008b0000057ab9 */ /* 0x000fe20000000800 */
[----:B------:R-:W-:Y:S01]  /*7200*/  ULDC UR6, c[0x0][0x22c] ;  /* 0x00008b0000067ab9 */ /* 0x000fe20000000800 */
[----:B------:R1:W-:Y:S01]  /*7210*/  @P3 STG.E.U16 desc[UR14][R92.64], R111 ;  /* 0x0000006f5c003986 */ /* 0x0003e2000c10150e */
[----:B------:R-:W-:Y:S01]  /*7220*/  ISETP.LT.AND P3, PT, R133, UR5, !P0 ;  /* 0x0000000585007c0c */ /* 0x000fe2000c761270 */
[----:B------:R-:W-:Y:S01]  /*7230*/  ULDC UR5, c[0x0][0x22c] ;  /* 0x00008b0000057ab9 */ /* 0x000fe20000000800 */
[----:B0-----:R-:W-:Y:S01]  /*7240*/  LEA.HI.X.SX32 R85, R97, R194, 0x1, P6 ;  /* 0x000000c261557211 */ /* 0x001fe200030f0eff */
[C---:B------:R-:W-:Y:S01]  /*7250*/  VIADD R97, R95.reuse, UR4 ;  /* 0x000000045f617c36 */ /* 0x040fe20008000000 */
[----:B------:R-:W-:-:S02]  /*7260*/  LEA R86, P6, R95, R192, 0x1 ;  /* 0x000000c05f567211 */ /* 0x000fc400078c08ff */
[----:B-1----:R-:W-:Y:S01]  /*7270*/  PRMT R93, R111, 0x7632, R93 ;  /* 0x000076326f5d7816 */ /* 0x002fe2000000005d */
[----:B------:R-:W-:Y:S01]  /*7280*/  VIADD R99, R97, UR4 ;  /* 0x0000000461637c36 */ /* 0x000fe20008000000 */
[----:B------:R-:W-:Y:S02]  /*7290*/  LEA.HI.X.SX32 R87, R95, R194, 0x1, P6 ;  /* 0x000000c25f577211 */ /* 0x000fe400030f0eff */
[-C--:B------:R-:W-:Y:S01]  /*72a0*/  LEA R92, P6, R97, R192.reuse, 0x1 ;  /* 0x000000c0615c7211 */ /* 0x080fe200078c08ff */
[----:B------:R0:W-:Y:S01]  /*72b0*/  @P4 STG.E.U16 desc[UR14][R84.64], R93 ;  /* 0x0000005d54004986 */ /* 0x0001e2000c10150e */
[----:B------:R-:W-:Y:S01]  /*72c0*/  ISETP.LT.AND P4, PT, R135, UR5, !P0 ;  /* 0x0000000587007c0c */ /* 0x000fe2000c781270 */
[----:B------:R-:W-:Y:S02]  /*72d0*/  ULDC UR5, c[0x0][0x22c] ;  /* 0x00008b0000057ab9 */ /* 0x000fe40000000800 */
[----:B----4-:R1:W-:Y:S01]  /*72e0*/  @P2 STG.E.U16 desc[UR14][R86.64], R44 ;  /* 0x0000002c56002986 */ /* 0x0103e2000c10150e */
        /* <DEDUP_REMOVED lines=11> */
[C---:B------:R-:W-:Y:S01]  /*73a0*/  LEA.HI.X.SX32 R87, R97.reuse, R194, 0x1, P6 ;  /* 0x000000c261577211 */ /* 0x040fe200030f0eff */
[----:B------:R-:W-:Y:S01]  /*73b0*/  VIADD R97, R97, UR4 ;  /* 0x0000000461617c36 */ /* 0x000fe20008000000 */
[----:B------:R1:W-:Y:S01]  /*73c0*/  @P5 STG.E.U16 desc[UR14][R94.64], R45 ;  /* 0x0000002d5e005986 */ /* 0x0003e2000c10150e */
[----:B------:R-:W-:Y:S01]  /*73d0*/  ISETP.LT.AND P5, PT, R130, UR5, !P0 ;  /* 0x0000000582007c0c */ /* 0x000fe2000c7a1270 */
[----:B------:R-:W-:Y:S02]  /*73e0*/  ULDC UR5, c[0x0][0x22c] ;  /* 0x00008b0000057ab9 */ /* 0x000fe40000000800 */
[----:B------:R-:W-:-:S02]  /*73f0*/  LEA R44, P6, R97, R192, 0x1 ;  /* 0x000000c0612c7211 */ /* 0x000fc400078c08ff */
[-C--:B0-----:R-:W-:Y:S01]  /*7400*/  LEA.HI.X.SX32 R85, R99, R194.reuse, 0x1, P1 ;  /* 0x000000c263557211 */ /* 0x081fe200008f0eff */
[----:B------:R-:W-:Y:S01]  /*7410*/  VIADD R93, R97, UR4 ;  /* 0x00000004615d7c36 */ /* 0x000fe20008000000 */
[----:B------:R-:W-:Y:S01]  /*7420*/  ISETP.LT.AND P1, PT, R132, UR6, !P0 ;  /* 0x0000000684007c0c */ /* 0x000fe2000c721270 */
[----:B------:R-:W-:Y:S01]  /*7430*/  ULDC UR6, c[0x0][0x22c] ;  /* 0x00008b0000067ab9 */ /* 0x000fe20000000800 */
[----:B-1----:R-:W-:Y:S02]  /*7440*/  PRMT R95, R45, 0x7632, R95 ;  /* 0x000076322d5f7816 */ /* 0x002fe4000000005f */
[----:B------:R-:W-:-:S03]  /*7450*/  LEA.HI.X.SX32 R45, R97, R194, 0x1, P6 ;  /* 0x000000c2612d7211 */ /* 0x000fc600030f0eff */
[----:B------:R0:W-:Y:S01]  /*7460*/  @P3 STG.E.U16 desc[UR14][R84.64], R95 ;  /* 0x0000005f54003986 */ /* 0x0001e2000c10150e */
[----:B------:R-:W-:Y:S01]  /*7470*/  ISETP.LT.AND P3, PT, R125, UR5, !P0 ;  /* 0x000000057d007c0c */ /* 0x000fe2000c761270 */
[----:B------:R-:W-:Y:S02]  /*7480*/  ULDC UR5, c[0x0][0x22c] ;  /* 0x00008b0000057ab9 */ /* 0x000fe40000000800 */
[----:B------:R1:W-:Y:S01]  /*7490*/  @P4 STG.E.U16 desc[UR14][R86.64], R46 ;  /* 0x0000002e56004986 */ /* 0x0003e2000c10150e */
[----:B------:R-:W-:Y:S01]  /*74a0*/  ISETP.LT.AND P4, PT, R127, UR5, !P0 ;  /* 0x000000057f007c0c */ /* 0x000fe2000c781270 */
[----:B------:R-:W-:Y:S01]  /*74b0*/  ULDC UR5, c[0x0][0x22c] ;  /* 0x00008b0000057ab9 */ /* 0x000fe20000000800 */
[C---:B0-----:R-:W-:Y:S01]  /*74c0*/  LEA R84, P6, R93.reuse, R192, 0x1 ;  /* 0x000000c05d547211 */ /* 0x041fe200078c08ff */
[----:B------:R-:W-:Y:S01]  /*74d0*/  VIADD R95, R93, UR4 ;  /* 0x000000045d5f7c36 */ /* 0x000fe20008000000 */
[----:B-1----:R-:W-:-:S03]  /*74e0*/  PRMT R87, R46, 0x7632, R87 ;  /* 0x000076322e577816 */ /* 0x002fc60000000057 */
[----:B------:R-:W-:Y:S01]  /*74f0*/  VIADD R97, R95, UR4 ;  /* 0x000000045f617c36 */ /* 0x000fe20008000000 */
        /* <DEDUP_REMOVED lines=11> */
[----:B0-----:R-:W-:Y:S02]  /*75b0*/  PRMT R45, R47, 0x7632, R45 ;  /* 0x000076322f2d7816 */ /* 0x001fe4000000002d */
[----:B------:R-:W-:Y:S01]  /*75c0*/  LEA.HI.X.SX32 R87, R95, R194, 0x1, P6 ;  /* 0x000000c25f577211 */ /* 0x000fe200030f0eff */
[----:B-1----:R-:W-:-:S04]  /*75d0*/  VIADD R85, R97, UR4 ;  /* 0x0000000461557c36 */ /* 0x002fc80008000000 */
[----:B------:R0:W-:Y:S01]  /*75e0*/  @P1 STG.E.U16 desc[UR14][R86.64], R45 ;  /* 0x0000002d56001986 */ /* 0x0001e2000c10150e */
[-C--:B------:R-:W-:Y:S02]  /*75f0*/  LEA R46, P6, R85, R192.reuse, 0x1 ;  /* 0x000000c0552e7211 */ /* 0x080fe400078c08ff */
[----:B------:R-:W-:Y:S01]  /*7600*/  LEA R44, P1, R97, R192, 0x1 ;  /* 0x000000c0612c7211 */ /* 0x000fe200078208ff */
[----:B-----5:R1:W-:Y:S01]  /*7610*/  @P3 STG.E.U16 desc[UR14][R92.64], R48 ;  /* 0x000000305c003986 */ /* 0x0203e2000c10150e */
[C---:B------:R-:W-:Y:S01]  /*7620*/  LEA.HI.X.SX32 R47, R85.reuse, R194, 0x1, P6 ;  /* 0x000000c2552f7211 */ /* 0x040fe200030f0eff */
[----:B------:R-:W-:Y:S01]  /*7630*/  VIADD R85, R85, UR4 ;  /* 0x0000000455557c36 */ /* 0x000fe20008000000 */
[----:B------:R-:W-:Y:S01]  /*7640*/  ISETP.LT.AND P3, PT, R124, UR5, !P0 ;  /* 0x000000057c007c0c */ /* 0x000fe2000c761270 */
[----:B------:R-:W-:-:S03]  /*7650*/  ULDC UR5, c[0x0][0x22c] ;  /* 0x00008b0000057ab9 */ /* 0x000fc60000000800 */
[C---:B------:R-:W-:Y:S01]  /*7660*/  LEA R84, P6, R85.reuse, R192, 0x1 ;  /* 0x000000c055547211 */ /* 0x040fe200078c08ff */
[----:B0-----:R-:W-:Y:S01]  /*7670*/  VIADD R87, R85, UR4 ;  /* 0x0000000455577c36 */ /* 0x001fe20008000000 */
[-C--:B------:R-:W-:Y:S02]  /*7680*/  LEA.HI.X.SX32 R45, R97, R194.reuse, 0x1, P1 ;  /* 0x000000c2612d7211 */ /* 0x080fe400008f0eff */
[----:B------:R-:W-:Y:S02]  /*7690*/  LEA.HI.X.SX32 R85, R85, R194, 0x1, P6 ;  /* 0x000000c255557211 */ /* 0x000fe400030f0eff */
[----:B-1----:R-:W-:Y:S02]  /*76a0*/  PRMT R93, R48, 0x7632, R93 ;  /* 0x00007632305d7816 */ /* 0x002fe4000000005d */
[----:B------:R-:W-:Y:S01]  /*76b0*/  ISETP.LT.AND P1, PT, R126, UR6, !P0 ;  /* 0x000000067e007c0c */ /* 0x000fe2000c721270 */
[----:B------:R-:W-:Y:S02]  /*76c0*/  ULDC UR6, c[0x0][0x22c] ;  /* 0x00008b0000067ab9 */ /* 0x000fe40000000800 */
[----:B------:R0:W-:Y:S01]  /*76d0*/  @P4 STG.E.U16 desc[UR14][R44.64], R93 ;  /* 0x0000005d2c004986 */ /* 0x0001e2000c10150e */
[----:B------:R-:W-:Y:S01]  /*76e0*/  ISETP.LT.AND P4, PT, R122, UR5, !P0 ;  /* 0x000000057a007c0c */ /* 0x000fe2000c781270 */
[----:B------:R-:W-:-:S02]  /*76f0*/  ULDC UR5, c[0x0][0x22c] ;  /* 0x00008b0000057ab9 */ /* 0x000fc40000000800 */
[----:B------:R1:W-:Y:S01]  /*7700*/  @P2 STG.E.U16 desc[UR14][R46.64], R49 ;  /* 0x000000312e002986 */ /* 0x0003e2000c10150e */
[----:B------:R-:W-:Y:S01]  /*7710*/  ISETP.LT.AND P2, PT, R119, UR5, !P0 ;  /* 0x0000000577007c0c */ /* 0x000fe2000c741270 */
[----:B------:R-:W-:Y:S01]  /*7720*/  ULDC UR5, c[0x0][0x22c] ;  /* 0x00008b0000057ab9 */ /* 0x000fe20000000800 */
[C---:B0-----:R-:W-:Y:S01]  /*7730*/  VIADD R93, R87.reuse, UR4 ;  /* 0x00000004575d7c36 */ /* 0x041fe20008000000 */
[----:B------:R-:W-:Y:S02]  /*7740*/  LEA R44, P6, R87, R192, 0x1 ;  /* 0x000000c0572c7211 */ /* 0x000fe400078c08ff */
[----:B-1----:R-:W-:Y:S01]  /*7750*/  PRMT R47, R49, 0x7632, R47 ;  /* 0x00007632312f7816 */ /* 0x002fe2000000002f */
[----:B------:R-:W-:Y:S01]  /*7760*/  VIADD R49, R93, UR4 ;  /* 0x000000045d317c36 */ /* 0x000fe20008000000 */
[----:B------:R-:W-:Y:S02]  /*7770*/  LEA.HI.X.SX32 R45, R87, R194, 0x1, P6 ;  /* 0x000000c2572d7211 */ /* 0x000fe400030f0eff */
[----:B------:R-:W-:Y:S01]  /*7780*/  LEA R46, P6, R93, R192, 0x1 ;  /* 0x000000c05d2e7211 */ /* 0x000fe200078c08ff */
[----:B------:R-:W-:Y:S01]  /*7790*/  VIADD R87, R49, UR4 ;  /* 0x0000000431577c36 */ /* 0x000fe20008000000 */
[----:B------:R0:W-:Y:S01]  /*77a0*/  @P5 STG.E.U16 desc[UR14][R84.64], R47 ;  /* 0x0000002f54005986 */ /* 0x0001e2000c10150e */
[----:B------:R-:W-:Y:S01]  /*77b0*/  ISETP.LT.AND P5, PT, R123, UR5, !P0 ;  /* 0x000000057b007c0c */ /* 0x000fe2000c7a1270 */
[----:B------:R-:W-:-:S02]  /*77c0*/  ULDC UR5, c[0x0][0x22c] ;  /* 0x00008b0000057ab9 */ /* 0x000fc40000000800 */
[----:B------:R1:W-:Y:S01]  /*77d0*/  @P3 STG.E.U16 desc[UR14][R44.64], R50 ;  /* 0x000000322c003986 */ /* 0x0003e2000c10150e */
[----:B------:R-:W-:Y:S01]  /*77e0*/  ISETP.LT.AND P3, PT, R121, UR5, !P0 ;  /* 0x0000000579007c0c */ /* 0x000fe2000c761270 */
[----:B------:R-:W-:Y:S01]  /*77f0*/  ULDC UR5, c[0x0][0x22c] ;  /* 0x00008b0000057ab9 */ /* 0x000fe20000000800 */
[----:B0-----:R-:W-:Y:S01]  /*7800*/  LEA.HI.X.SX32 R47, R93, R194, 0x1, P6 ;  /* 0x000000c25d2f7211 */ /* 0x001fe200030f0eff */
[----:B------:R-:W-:Y:S01]  /*7810*/  VIADD R93, R87, UR4 ;  /* 0x00000004575d7c36 */ /* 0x000fe20008000000 */
[C---:B------:R-:W-:Y:S02]  /*7820*/  LEA R48, P6, R49.reuse, R192, 0x1 ;  /* 0x000000c031307211 */ /* 0x040fe400078c08ff */
[----:B-1----:R-:W-:Y:S02]  /*7830*/  PRMT R45, R50, 0x7632, R45 ;  /* 0x00007632322d7816 */ /* 0x002fe4000000002d */
[----:B------:R-:W-:Y:S02]  /*7840*/  LEA.HI.X.SX32 R49, R49, R194, 0x1, P6 ;  /* 0x000000c231317211 */ /* 0x000fe400030f0eff */
[-C--:B------:R-:W-:Y:S01]  /*7850*/  LEA R44, P6, R93, R192.reuse, 0x1 ;  /* 0x000000c05d2c7211 */ /* 0x080fe200078c08ff */
[----:B------:R0:W-:Y:S01]  /*7860*/  @P1 STG.E.U16 desc[UR14][R46.64], R45 ;  /* 0x0000002d2e001986 */ /* 0x0001e2000c10150e */
[----:B------:R-:W-:-:S03]  /*7870*/  LEA R84, P1, R87, R192, 0x1 ;  /* 0x000000c057547211 */ /* 0x000fc600078208ff */
[----:B------:R1:W-:Y:S01]  /*7880*/  @P4 STG.E.U16 desc[UR14][R48.64], R51 ;  /* 0x0000003330004986 */ /* 0x0003e2000c10150e */
[-C--:B------:R-:W-:Y:S02]  /*7890*/  LEA.HI.X.SX32 R85, R87, R194.reuse, 0x1, P1 ;  /* 0x000000c257557211 */ /* 0x080fe400008f0eff */
[----:B------:R-:W-:Y:S01]  /*78a0*/  ISETP.LT.AND P4, PT, R118, UR5, !P0 ;  /* 0x0000000576007c0c */ /* 0x000fe2000c781270 */
[----:B------:R-:W-:Y:S01]  /*78b0*/  ULDC UR5, c[0x0][0x22c] ;  /* 0x00008b0000057ab9 */ /* 0x000fe20000000800 */
        /* <DEDUP_REMOVED lines=11> */
[----:B------:R1:W-:Y:S01]  /*7970*/  @P5 STG.E.U16 desc[UR14][R44.64], R52 ;  /* 0x000000342c005986 */ /* 0x0003e2000c10150e */
        /* <DEDUP_REMOVED lines=12> */
[----:B------:R-:W-:-:S02]  /*7a40*/  LEA R50, P4, R85, R192, 0x1 ;  /* 0x000000c055327211 */ /* 0x000fc400078808ff */
[-C--:B0-----:R-:W-:Y:S02]  /*7a50*/  LEA.HI.X.SX32 R45, R51, R194.reuse, 0x1, P6 ;  /* 0x000000c2332d7211 */ /* 0x081fe400030f0eff */
[C---:B------:R-:W-:Y:S01]  /*7a60*/  LEA.HI.X.SX32 R51, R85.reuse, R194, 0x1, P4 ;  /* 0x000000c255337211 */ /* 0x040fe200020f0eff */
[----:B------:R-:W-:Y:S01]  /*7a70*/  VIADD R85, R85, UR4 ;  /* 0x0000000455557c36 */ /* 0x000fe20008000000 */
[----:B------:R-:W-:Y:S02]  /*7a80*/  PRMT R47, R53, 0x7632, R47 ;  /* 0x00007632352f7816 */ /* 0x000fe4000000002f */
[----:B------:R-:W-:Y:S01]  /*7a90*/  ISETP.LT.AND P4, PT, R116, UR5, !P0 ;  /* 0x0000000574007c0c */ /* 0x000fe2000c781270 */
[C---:B-1----:R-:W-:Y:S01]  /*7aa0*/  VIADD R53, R85.reuse, UR4 ;  /* 0x0000000455357c36 */ /* 0x042fe20008000000 */
[----:B------:R-:W-:Y:S01]  /*7ab0*/  ULDC UR5, c[0x0][0x22c] ;  /* 0x00008b0000057ab9 */ /* 0x000fe20000000800 */
[----:B------:R0:W-:Y:S01]  /*7ac0*/  @P1 STG.E.U16 desc[UR14][R44.64], R47 ;  /* 0x0000002f2c001986 */ /* 0x0001e2000c10150e */
[----:B------:R-:W-:-:S02]  /*7ad0*/  LEA R46, P1, R85, R192, 0x1 ;  /* 0x000000c0552e7211 */ /* 0x000fc400078208ff */
[C---:B------:R-:W-:Y:S01]  /*7ae0*/  LEA R48, P6, R53.reuse, R192, 0x1 ;  /* 0x000000c035307211 */ /* 0x040fe200078c08ff */
[----:B------:R1:W-:Y:S01]  /*7af0*/  @P2 STG.E.U16 desc[UR14][R50.64], R54 ;  /* 0x0000003632002986 */ /* 0x0003e2000c10150e */
[----:B------:R-:W-:Y:S01]  /*7b00*/  ISETP.LT.AND P2, PT, R112, UR5, !P0 ;  /* 0x0000000570007c0c */ /* 0x000fe2000c741270 */
[----:B------:R-:W-:Y:S01]  /*7b10*/  ULDC UR5, c[0x0][0x22c] ;  /* 0x00008b0000057ab9 */ /* 0x000fe20000000800 */
[CC--:B------:R-:W-:Y:S01]  /*7b20*/  LEA.HI.X.SX32 R49, R53.reuse, R194.reuse, 0x1, P6 ;  /* 0x000000c235317211 */ /* 0x0c0fe200030f0eff */
[----:B------:R-:W-:Y:S01]  /*7b30*/  VIADD R53, R53, UR4 ;  /* 0x0000000435357c36 */ /* 0x000fe20008000000 */
[----:B0-----:R-:W-:Y:S02]  /*7b40*/  PRMT R45, R54, 0x7632, R45 ;  /* 0x00007632362d7816 */ /* 0x001fe4000000002d */
[----:B------:R-:W-:Y:S02]  /*7b50*/  LEA.HI.X.SX32 R47, R85, R194, 0x1, P1 ;  /* 0x000000c2552f7211 */ /* 0x000fe400008f0eff */
[----:B------:R-:W-:-:S02]  /*7b60*/  LEA R44, P6, R53, R192, 0x1 ;  /* 0x000000c0352c7211 */ /* 0x000fc400078c08ff */
[----:B------:R-:W-:Y:S01]  /*7b70*/  ISETP.LT.AND P1, PT, R114, UR6, !P0 ;  /* 0x0000000672007c0c */ /* 0x000fe2000c721270 */
[----:B------:R0:W-:Y:S01]  /*7b80*/  @P5 STG.E.U16 desc[UR14][R46.64], R45 ;  /* 0x0000002d2e005986 */ /* 0x0001e2000c10150e */
[----:B------:R-:W-:Y:S01]  /*7b90*/  ISETP.LT.AND P5, PT, R43, UR5, !P0 ;  /* 0x000000052b007c0c */ /* 0x000fe2000c7a1270 */
[----:B------:R-:W-:Y:S01]  /*7ba0*/  VIADD R43, R53, UR4 ;  /* 0x00000004352b7c36 */ /* 0x000fe20008000000 */
[----:B------:R-:W-:Y:S01]  /*7bb0*/  ULDC UR5, c[0x0][0x22c] ;  /* 0x00008b0000057ab9 */ /* 0x000fe20000000800 */
[----:B------:R2:W-:Y:S01]  /*7bc0*/  @P3 STG.E.U16 desc[UR14][R48.64], R55 ;  /* 0x0000003730003986 */ /* 0x0005e2000c10150e */
[----:B------:R-:W-:Y:S01]  /*7bd0*/  ISETP.LT.AND P3, PT, R89, UR5, !P0 ;  /* 0x0000000559007c0c */ /* 0x000fe2000c761270 */
[----:B-1----:R-:W-:Y:S01]  /*7be0*/  VIADD R51, R43, UR4 ;  /* 0x000000042b337c36 */ /* 0x002fe20008000000 */
[----:B------:R-:W-:Y:S01]  /*7bf0*/  ULDC UR5, c[0x0][0x22c] ;  /* 0x00008b0000057ab9 */ /* 0x000fe20000000800 */
[----:B------:R-:W-:Y:S01]  /*7c00*/  ULDC UR6, c[0x0][0x22c] ;  /* 0x00008b0000067ab9 */ /* 0x000fe20000000800 */
[----:B0-----:R-:W-:-:S02]  /*7c10*/  LEA.HI.X.SX32 R45, R53, R194, 0x1, P6 ;  /* 0x000000c2352d7211 */ /* 0x001fc400030f0eff */
[----:B------:R-:W-:Y:S02]  /*7c20*/  LEA R46, P6, R43, R192, 0x1 ;  /* 0x000000c02b2e7211 */ /* 0x000fe400078c08ff */
[----:B--2---:R-:W-:Y:S02]  /*7c30*/  PRMT R49, R55, 0x7632, R49 ;  /* 0x0000763237317816 */ /* 0x004fe40000000031 */
[----:B------:R-:W-:Y:S01]  /*7c40*/  LEA.HI.X.SX32 R47, R43, R194, 0x1, P6 ;  /* 0x000000c22b2f7211 */ /* 0x000fe200030f0eff */
[C---:B------:R-:W-:Y:S01]  /*7c50*/  VIADD R43, R51.reuse, UR4 ;  /* 0x00000004332b7c36 */ /* 0x040fe20008000000 */
        /* <DEDUP_REMOVED lines=11> */
[C---:B------:R-:W-:Y:S01]  /*7d10*/  VIADD R53, R43.reuse, UR4 ;  /* 0x000000042b357c36 */ /* 0x040fe20008000000 */
[----:B------:R-:W-:Y:S01]  /*7d20*/  ULDC UR5, c[0x0][0x22c] ;  /* 0x00008b0000057ab9 */ /* 0x000fe20000000800 */
[----:B------:R0:W-:Y:S01]  /*7d30*/  @P1 STG.E.U16 desc[UR14][R48.64], R45 ;  /* 0x0000002d30001986 */ /* 0x0001e2000c10150e */
[----:B------:R-:W-:-:S02]  /*7d40*/  LEA R44, P1, R43, R192, 0x1 ;  /* 0x000000c02b2c7211 */ /* 0x000fc400078208ff */
[C---:B-1----:R-:W-:Y:S01]  /*7d50*/  LEA R46, P6, R53.reuse, R192, 0x1 ;  /* 0x000000c0352e7211 */ /* 0x042fe200078c08ff */
[----:B------:R-:W-:Y:S01]  /*7d60*/  @P5 STG.E.U16 desc[UR14][R50.64], R57 ;  /* 0x0000003932005986 */ /* 0x000fe2000c10150e */
        /* <DEDUP_REMOVED lines=10> */
[C---:B------:R-:W-:Y:S01]  /*7e10*/  VIADD R37, R53.reuse, UR4 ;  /* 0x0000000435257c36 */ /* 0x040fe20008000000 */
[----:B------:R-:W-:Y:S01]  /*7e20*/  ULDC UR5, c[0x0][0x22c] ;  /* 0x00008b0000057ab9 */ /* 0x000fe20000000800 */
[----:B------:R1:W-:Y:S01]  /*7e30*/  @P4 STG.E.U16 desc[UR14][R46.64], R58 ;  /* 0x0000003a2e004986 */ /* 0x0003e2000c10150e */
[----:B------:R-:W-:Y:S01]  /*7e40*/  LEA.HI.X.SX32 R43, R53, R194, 0x1, P6 ;  /* 0x000000c2352b7211 */ /* 0x000fe200030f0eff */
[----:B------:R-:W-:Y:S01]  /*7e50*/  ULDC UR6, c[0x0][0x22c] ;  /* 0x00008b0000067ab9 */ /* 0x000fe20000000800 */
[----:B------:R-:W-:Y:S01]  /*7e60*/  ISETP.LT.AND P4, PT, R39, UR5, !P0 ;  /* 0x0000000527007c0c */ /* 0x000fe2000c781270 */
[C---:B------:R-:W-:Y:S01]  /*7e70*/  VIADD R39, R37.reuse, UR4 ;  /* 0x0000000425277c36 */ /* 0x040fe20008000000 */
[----:B------:R-:W-:Y:S01]  /*7e80*/  ULDC UR5, c[0x0][0x22c] ;  /* 0x00008b0000057ab9 */ /* 0x000fe20000000800 */
[----:B0-----:R-:W-:-:S02]  /*7e90*/  LEA R44, P6, R37, R192, 0x1 ;  /* 0x000000c0252c7211 */ /* 0x001fc400078c08ff */
[----:B-1----:R-:W-:Y:S02]  /*7ea0*/  PRMT R47, R58, 0x7632, R47 ;  /* 0x000076323a2f7816 */ /* 0x002fe4000000002f */
[----:B------:R-:W-:Y:S01]  /*7eb0*/  LEA.HI.X.SX32 R45, R37, R194, 0x1, P6 ;  /* 0x000000c2252d7211 */ /* 0x000fe200030f0eff */
[C---:B------:R-:W-:Y:S01]  /*7ec0*/  VIADD R37, R39.reuse, UR4 ;  /* 0x0000000427257c36 */ /* 0x040fe20008000000 */
[-C--:B------:R-:W-:Y:S01]  /*7ed0*/  LEA R46, P6, R39, R192.reuse, 0x1 ;  /* 0x000000c0272e7211 */ /* 0x080fe200078c08ff */
[----:B------:R0:W-:Y:S01]  /*7ee0*/  @P2 STG.E.U16 desc[UR14][R42.64], R47 ;  /* 0x0000002f2a002986 */ /* 0x0001e2000c10150e */
[----:B------:R-:W-:Y:S01]  /*7ef0*/  ISETP.LT.AND P2, PT, R41, UR5, !P0 ;  /* 0x0000000529007c0c */ /* 0x000fe2000c741270 */
[----:B------:R-:W-:Y:S01]  /*7f00*/  ULDC UR5, c[0x0][0x22c] ;  /* 0x00008b0000057ab9 */ /* 0x000fe20000000800 */
[----:B------:R-:W-:Y:S01]  /*7f10*/  PRMT R41, R59, 0x7632, R41 ;  /* 0x000076323b297816 */ /* 0x000fe20000000029 */
        /* <DEDUP_REMOVED lines=8> */
[----:B-1----:R-:W-:-:S03]  /*7fa0*/  PRMT R44, R60, 0x7632, R44 ;  /* 0x000076323c2c7816 */ /* 0x002fc6000000002c */
[----:B------:R0:W-:Y:S01]  /*7fb0*/  @P1 STG.E.U16 desc[UR14][R46.64], R41 ;  /* 0x000000292e001986 */ /* 0x0001e2000c10150e */
[-C--:B------:R-:W-:Y:S02]  /*7fc0*/  LEA R42, P6, R39, R192.reuse, 0x1 ;  /* 0x000000c0272a7211 */ /* 0x080fe400078c08ff */
[----:B------:R-:W-:Y:S01]  /*7fd0*/  LEA R40, P1, R37, R192, 0x1 ;  /* 0x000000c025287211 */ /* 0x000fe200078208ff */
[----:B------:R-:W-:Y:S01]  /*7fe0*/  @P3 STG.E.U16 desc[UR14][R48.64], R60 ;  /* 0x0000003c30003986 */ /* 0x000fe2000c10150e */
[CC--:B------:R-:W-:Y:S01]  /*7ff0*/  LEA.HI.X.SX32 R43, R39.reuse, R194.reuse, 0x1, P6 ;  /* 0x000000c2272b7211 */ /* 0x0c0fe200030f0eff */
[----:B------:R-:W-:Y:S01]  /*8000*/  VIADD R39, R39, UR4 ;  /* 0x0000000427277c36 */ /* 0x000fe20008000000 */
[----:B------:R-:W-:Y:S01]  /*8010*/  ISETP.LT.AND P3, PT, R38, UR6, !P0 ;  /* 0x0000000626007c0c */ /* 0x000fe2000c761270 */
[----:B------:R-:W-:Y:S02]  /*8020*/  ULDC UR6, c[0x0][0x22c] ;  /* 0x00008b0000067ab9 */ /* 0x000fe40000000800 */
[----:B------:R-:W-:Y:S01]  /*8030*/  VIADD R45, R39, UR4 ;  /* 0x00000004272d7c36 */ /* 0x000fe20008000000 */
[----:B0-----:R-:W-:-:S02]  /*8040*/  LEA.HI.X.SX32 R41, R37, R194, 0x1, P1 ;  /* 0x000000c225297211 */ /* 0x001fc400008f0eff */
[----:B------:R-:W-:Y:S01]  /*8050*/  ISETP.LT.AND P1, PT, R36, UR5, !P0 ;  /* 0x0000000524007c0c */ /* 0x000fe2000c721270 */
[----:B------:R-:W-:Y:S01]  /*8060*/  ULDC UR5, c[0x0][0x22c] ;  /* 0x00008b0000057ab9 */ /* 0x000fe20000000800 */
[C---:B------:R-:W-:Y:S01]  /*8070*/  LEA R36, P6, R39.reuse, R192, 0x1 ;  /* 0x000000c027247211 */ /* 0x040fe200078c08ff */
[----:B------:R0:W-:Y:S01]  /*8080*/  @P4 STG.E.U16 desc[UR14][R40.64], R44 ;  /* 0x0000002c28004986 */ /* 0x0001e2000c10150e */
[----:B------:R-:W-:Y:S01]  /*8090*/  ISETP.LT.AND P4, PT, R34, UR5, !P0 ;  /* 0x0000000522007c0c */ /* 0x000fe2000c781270 */
[----:B------:R-:W-:Y:S01]  /*80a0*/  ULDC UR5, c[0x0][0x22c] ;  /* 0x00008b0000057ab9 */ /* 0x000fe20000000800 */
[----:B------:R-:W-:Y:S01]  /*80b0*/  LEA.HI.X.SX32 R37, R39, R194, 0x1, P6 ;  /* 0x000000c227257211 */ /* 0x000fe200030f0eff */
[----:B------:R1:W-:Y:S01]  /*80c0*/  @P2 STG.E.U16 desc[UR14][R42.64], R61 ;  /* 0x0000003d2a002986 */ /* 0x0003e2000c10150e */
[----:B------:R-:W-:Y:S01]  /*80d0*/  ISETP.LT.AND P2, PT, R31, UR5, !P0 ;  /* 0x000000051f007c0c */ /* 0x000fe2000c741270 */
[C---:B------:R-:W-:Y:S01]  /*80e0*/  VIADD R31, R45.reuse, UR4 ;  /* 0x000000042d1f7c36 */ /* 0x040fe20008000000 */
[----:B------:R-:W-:Y:S01]  /*80f0*/  LEA R38, P6, R45, R192, 0x1 ;  /* 0x000000c02d267211 */ /* 0x000fe200078c08ff */
[----:B------:R-:W-:-:S03]  /*8100*/  ULDC UR5, c[0x0][0x22c] ;  /* 0x00008b0000057ab9 */ /* 0x000fc60000000800 */
[----:B------:R-:W-:Y:S02]  /*8110*/  LEA.HI.X.SX32 R39, R45, R194, 0x1, P6 ;  /* 0x000000c22d277211 */ /* 0x000fe400030f0eff */
[----:B0-----:R-:W-:Y:S02]  /*8120*/  PRMT R41, R61, 0x7632, R41 ;  /* 0x000076323d297816 */ /* 0x001fe40000000029 */
[C---:B------:R-:W-:Y:S01]  /*8130*/  LEA R34, P6, R31.reuse, R192, 0x1 ;  /* 0x000000c01f227211 */ /* 0x040fe200078c08ff */
[----:B-1----:R-:W-:Y:S02]  /*8140*/  VIADD R43, R31, UR4 ;  /* 0x000000041f2b7c36 */ /* 0x002fe40008000000 */
[----:B------:R0:W-:Y:S01]  /*8150*/  @P5 STG.E.U16 desc[UR14][R36.64], R41 ;  /* 0x0000002924005986 */ /* 0x0001e2000c10150e */
[----:B------:R-:W-:Y:S01]  /*8160*/  ISETP.LT.AND P5, PT, R35, UR5, !P0 ;  /* 0x0000000523007c0c */ /* 0x000fe2000c7a1270 */
[----:B------:R-:W-:Y:S01]  /*8170*/  ULDC UR5, c[0x0][0x22c] ;  /* 0x00008b0000057ab9 */ /* 0x000fe20000000800 */
[----:B------:R-:W-:Y:S01]  /*8180*/  LEA.HI.X.SX32 R35, R31, R194, 0x1, P6 ;  /* 0x000000c21f237211 */ /* 0x000fe200030f0eff */
[----:B------:R-:W-:Y:S01]  /*8190*/  @P1 STG.E.U16 desc[UR14][R38.64], R62 ;  /* 0x0000003e26001986 */ /* 0x000fe2000c10150e */
[----:B------:R-:W-:-:S02]  /*81a0*/  LEA R40, P6, R43, R192, 0x1 ;  /* 0x000000c02b287211 */ /* 0x000fc400078c08ff */
[----:B------:R-:W-:Y:S02]  /*81b0*/  PRMT R31, R62, 0x7632, R31 ;  /* 0x000076323e1f7816 */ /* 0x000fe4000000001f */
[----:B------:R-:W-:Y:S01]  /*81c0*/  ISETP.LT.AND P1, PT, R33, UR5, !P0 ;  /* 0x0000000521007c0c */ /* 0x000fe2000c721270 */
[----:B------:R-:W-:Y:S01]  /*81d0*/  ULDC UR5, c[0x0][0x22c] ;  /* 0x00008b0000057ab9 */ /* 0x000fe20000000800 */
[C---:B0-----:R-:W-:Y:S01]  /*81e0*/  LEA.HI.X.SX32 R41, R43.reuse, R194, 0x1, P6 ;  /* 0x000000c22b297211 */ /* 0x041fe200030f0eff */
[----:B------:R-:W-:Y:S01]  /*81f0*/  VIADD R43, R43, UR4 ;  /* 0x000000042b2b7c36 */ /* 0x000fe20008000000 */
[----:B------:R0:W-:Y:S01]  /*8200*/  @P3 STG.E.U16 desc[UR14][R34.64], R31 ;  /* 0x0000001f22003986 */ /* 0x0001e2000c10150e */
[----:B------:R-:W-:Y:S01]  /*8210*/  ISETP.LT.AND P3, PT, R32, UR5, !P0 ;  /* 0x0000000520007c0c */ /* 0x000fe2000c761270 */
[----:B------:R-:W-:Y:S01]  /*8220*/  ULDC UR5, c[0x0][0x22c] ;  /* 0x00008b0000057ab9 */ /* 0x000fe20000000800 */
[----:B------:R-:W-:Y:S01]  /*8230*/  PRMT R37, R63, 0x7632, R37 ;  /* 0x000076323f257816 */ /* 0x000fe20000000025 */
[----:B------:R-:W-:Y:S01]  /*8240*/  @P4 STG.E.U16 desc[UR14][R40.64], R63 ;  /* 0x0000003f28004986 */ /* 0x000fe2000c10150e */
[----:B------:R-:W-:-:S02]  /*8250*/  LEA R32, P6, R43, R192, 0x1 ;  /* 0x000000c02b207211 */ /* 0x000fc400078c08ff */
[----:B------:R-:W-:Y:S01]  /*8260*/  ISETP.LT.AND P4, PT, R29, UR5, !P0 ;  /* 0x000000051d007c0c */ /* 0x000fe2000c781270 */
[C---:B------:R-:W-:Y:S01]  /*8270*/  VIADD R29, R43.reuse, UR4 ;  /* 0x000000042b1d7c36 */ /* 0x040fe20008000000 */
[----:B------:R-:W-:Y:S01]  /*8280*/  LEA.HI.X.SX32 R33, R43, R194, 0x1, P6 ;  /* 0x000000c22b217211 */ /* 0x000fe200030f0eff */
[----:B------:R-:W-:Y:S01]  /*8290*/  ULDC UR4, c[0x0][0x248] ;  /* 0x0000920000047ab9 */ /* 0x000fe20000000800 */
[----:B------:R-:W-:Y:S01]  /*82a0*/  ULDC UR5, c[0x0][0x22c] ;  /* 0x00008b0000057ab9 */ /* 0x000fe20000000800 */
[C---:B0-----:R-:W-:Y:S01]  /*82b0*/  VIADD R31, R29.reuse, UR4 ;  /* 0x000000041d1f7c36 */ /* 0x041fe20008000000 */
[C---:B------:R-:W-:Y:S01]  /*82c0*/  LEA R34, P6, R29.reuse, R192, 0x1 ;  /* 0x000000c01d227211 */ /* 0x040fe200078c08ff */
[----:B------:R0:W-:Y:S01]  /*82d0*/  @P2 STG.E.U16 desc[UR14][R32.64], R37 ;  /* 0x0000002520002986 */ /* 0x0001e2000c10150e */
[----:B------:R-:W-:Y:S01]  /*82e0*/  ULDC UR4, c[0x0][0x248] ;  /* 0x0000920000047ab9 */ /* 0x000fe20000000800 */
[----:B------:R-:W-:Y:S01]  /*82f0*/  ISETP.LT.AND P2, PT, R30, UR5, !P0 ;  /* 0x000000051e007c0c */ /* 0x000fe2000c741270 */
[----:B------:R-:W-:Y:S01]  /*8300*/  ULDC UR5, c[0x0][0x22c] ;  /* 0x00008b0000057ab9 */ /* 0x000fe20000000800 */
[----:B------:R-:W-:Y:S01]  /*8310*/  LEA.HI.X.SX32 R35, R29, R194, 0x1, P6 ;  /* 0x000000c21d237211 */ /* 0x000fe200030f0eff */
[C---:B------:R-:W-:Y:S01]  /*8320*/  VIADD R29, R31.reuse, UR4 ;  /* 0x000000041f1d7c36 */ /* 0x040fe20008000000 */
[----:B------:R-:W-:Y:S01]  /*8330*/  LEA R30, P6, R31, R192, 0x1 ;  /* 0x000000c01f1e7211 */ /* 0x000fe200078c08ff */
[----:B------:R-:W-:-:S02]  /*8340*/  ULDC UR4, c[0x0][0x22c] ;  /* 0x00008b0000047ab9 */ /* 0x000fc40000000800 */
[----:B------:R-:W-:Y:S01]  /*8350*/  @P5 STG.E.U16 desc[UR14][R34.64], R64 ;  /* 0x0000004022005986 */ /* 0x000fe2000c10150e */
[----:B------:R-:W-:Y:S02]  /*8360*/  LEA.HI.X.SX32 R31, R31, R194, 0x1, P6 ;  /* 0x000000c21f1f7211 */ /* 0x000fe400030f0eff */
[----:B------:R-:W-:Y:S02]  /*8370*/  LEA R36, P6, R29, R192, 0x1 ;  /* 0x000000c01d247211 */ /* 0x000fe400078c08ff */
[----:B0-----:R-:W-:Y:S02]  /*8380*/  PRMT R33, R64, 0x7632, R33 ;  /* 0x0000763240217816 */ /* 0x001fe40000000021 */
[----:B------:R-:W-:Y:S01]  /*8390*/  ISETP.LT.AND P5, PT, R27, UR4, !P0 ;  /* 0x000000041b007c0c */ /* 0x000fe2000c7a1270 */
[----:B------:R-:W-:Y:S01]  /*83a0*/  ULDC UR4, c[0x0][0x248] ;  /* 0x0000920000047ab9 */ /* 0x000fe20000000800 */
[C---:B------:R-:W-:Y:S01]  /*83b0*/  LEA.HI.X.SX32 R37, R29.reuse, R194, 0x1, P6 ;  /* 0x000000c21d257211 */ /* 0x040fe200030f0eff */
[----:B------:R-:W-:Y:S01]  /*83c0*/  VIADD R29, R29, UR4 ;  /* 0x000000041d1d7c36 */ /* 0x000fe20008000000 */
[----:B------:R0:W-:Y:S01]  /*83d0*/  @P1 STG.E.U16 desc[UR14][R30.64], R33 ;  /* 0x000000211e001986 */ /* 0x0001e2000c10150e */
[----:B------:R-:W-:Y:S01]  /*83e0*/  ISETP.LT.AND P1, PT, R28, UR5, !P0 ;  /* 0x000000051c007c0c */ /* 0x000fe2000c721270 */
[----:B------:R-:W-:Y:S01]  /*83f0*/  ULDC UR5, c[0x0][0x22c] ;  /* 0x00008b0000057ab9 */ /* 0x000fe20000000800 */
[----:B------:R-:W-:Y:S01]  /*8400*/  ULDC UR4, c[0x0][0x248] ;  /* 0x0000920000047ab9 */ /* 0x000fe20000000800 */
[----:B------:R-:W-:Y:S01]  /*8410*/  @P3 STG.E.U16 desc[UR14][R36.64], R65 ;  /* 0x0000004124003986 */ /* 0x000fe2000c10150e */
[----:B------:R-:W-:-:S02]  /*8420*/  LEA R28, P6, R29, R192, 0x1 ;  /* 0x000000c01d1c7211 */ /* 0x000fc400078c08ff */
[----:B------:R-:W-:Y:S01]  /*8430*/  ISETP.LT.AND P3, PT, R25, UR5, !P0 ;  /* 0x0000000519007c0c */ /* 0x000fe2000c761270 */
[C---:B------:R-:W-:Y:S01]  /*8440*/  VIADD R25, R29.reuse, UR4 ;  /* 0x000000041d197c36 */ /* 0x040fe20008000000 */
[----:B------:R-:W-:Y:S01]  /*8450*/  LEA.HI.X.SX32 R29, R29, R194, 0x1, P6 ;  /* 0x000000c21d1d7211 */ /* 0x000fe200030f0eff */
[----:B------:R-:W-:Y:S01]  /*8460*/  ULDC UR4, c[0x0][0x248] ;  /* 0x0000920000047ab9 */ /* 0x000fe20000000800 */
[----:B------:R-:W-:Y:S01]  /*8470*/  ULDC UR5, c[0x0][0x22c] ;  /* 0x00008b0000057ab9 */ /* 0x000fe20000000800 */
[----:B0-----:R-:W-:Y:S01]  /*8480*/  PRMT R33, R65, 0x7632, R33 ;  /* 0x0000763241217816 */ /* 0x001fe20000000021 */
[C---:B------:R-:W-:Y:S01]  /*8490*/  VIADD R27, R25.reuse, UR4 ;  /* 0x00000004191b7c36 */ /* 0x040fe20008000000 */
[C---:B------:R-:W-:Y:S01]  /*84a0*/  LEA R30, P6, R25.reuse, R192, 0x1 ;  /* 0x000000c0191e7211 */ /* 0x040fe200078c08ff */
[----:B------:R-:W-:Y:S02]  /*84b0*/  ULDC UR4, c[0x0][0x248] ;  /* 0x0000920000047ab9 */ /* 0x000fe40000000800 */
[----:B------:R0:W-:Y:S01]  /*84c0*/  @P4 STG.E.U16 desc[UR14][R28.64], R33 ;  /* 0x000000211c004986 */ /* 0x0001e2000c10150e */
[----:B------:R-:W-:Y:S01]  /*84d0*/  LEA.HI.X.SX32 R31, R25, R194, 0x1, P6 ;  /* 0x000000c2191f7211 */ /* 0x000fe200030f0eff */
[C---:B------:R-:W-:Y:S01]  /*84e0*/  VIADD R25, R27.reuse, UR4 ;  /* 0x000000041b197c36 */ /* 0x040fe20008000000 */
[----:B------:R-:W-:Y:S01]  /*84f0*/  ISETP.LT.AND P4, PT, R26, UR5, !P0 ;  /* 0x000000051a007c0c */ /* 0x000fe2000c781270 */
[----:B------:R-:W-:Y:S01]  /*8500*/  ULDC UR4, c[0x0][0x22c] ;  /* 0x00008b0000047ab9 */ /* 0x000fe20000000800 */
[----:B------:R-:W-:Y:S01]  /*8510*/  LEA R26, P6, R27, R192, 0x1 ;  /* 0x000000c01b1a7211 */ /* 0x000fe200078c08ff */
[----:B------:R-:W-:Y:S01]  /*8520*/  @P2 STG.E.U16 desc[UR14][R30.64], R66 ;  /* 0x000000421e002986 */ /* 0x000fe2000c10150e */
[----:B------:R-:W-:Y:S01]  /*8530*/  ISETP.LT.AND P2, PT, R23, UR4, !P0 ;  /* 0x0000000417007c0c */ /* 0x000fe2000c741270 */
[----:B------:R-:W-:Y:S01]  /*8540*/  ULDC UR4, c[0x0][0x248] ;  /* 0x0000920000047ab9 */ /* 0x000fe20000000800 */
[----:B------:R-:W-:Y:S01]  /*8550*/  LEA.HI.X.SX32 R27, R27, R194, 0x1, P6 ;  /* 0x000000c21b1b7211 */ /* 0x000fe200030f0eff */
[----:B------:R-:W-:Y:S01]  /*8560*/  ULDC UR5, c[0x0][0x22c] ;  /* 0x00008b0000057ab9 */ /* 0x000fe20000000800 */
[----:B------:R-:W-:-:S02]  /*8570*/  LEA R32, P6, R25, R192, 0x1 ;  /* 0x000000c019207211 */ /* 0x000fc400078c08ff */
[----:B0-----:R-:W-:Y:S02]  /*8580*/  PRMT R29, R66, 0x7632, R29 ;  /* 0x00007632421d7816 */ /* 0x001fe4000000001d */
[C---:B------:R-:W-:Y:S01]  /*8590*/  LEA.HI.X.SX32 R33, R25.reuse, R194, 0x1, P6 ;  /* 0x000000c219217211 */ /* 0x040fe200030f0eff */
[----:B------:R-:W-:Y:S01]  /*85a0*/  VIADD R25, R25, UR4 ;  /* 0x0000000419197c36 */ /* 0x000fe20008000000 */
[----:B------:R-:W-:Y:S01]  /*85b0*/  ULDC UR4, c[0x0][0x248] ;  /* 0x0000920000047ab9 */ /* 0x000fe20000000800 */
[----:B------:R0:W-:Y:S01]  /*85c0*/  @P5 STG.E.U16 desc[UR14][R26.64], R29 ;  /* 0x0000001d1a005986 */ /* 0x0001e2000c10150e */
[----:B------:R-:W-:Y:S01]  /*85d0*/  ISETP.LT.AND P5, PT, R24, UR5, !P0 ;  /* 0x0000000518007c0c */ /* 0x000fe2000c7a1270 */
[----:B------:R-:W-:Y:S01]  /*85e0*/  ULDC UR5, c[0x0][0x22c] ;  /* 0x00008b0000057ab9 */ /* 0x000fe20000000800 */
[----:B------:R-:W-:Y:S01]  /*85f0*/  LEA R24, P6, R25, R192, 0x1 ;  /* 0x000000c019187211 */ /* 0x000fe200078c08ff */
[----:B------:R-:W-:Y:S01]  /*8600*/  @P1 STG.E.U16 desc[UR14][R32.64], R67 ;  /* 0x0000004320001986 */ /* 0x000fe2000c10150e */
[----:B------:R-:W-:Y:S01]  /*8610*/  ISETP.LT.AND P1, PT, R21, UR5, !P0 ;  /* 0x0000000515007c0c */ /* 0x000fe2000c721270 */
[C---:B------:R-:W-:Y:S01]  /*8620*/  VIADD R21, R25.reuse, UR4 ;  /* 0x0000000419157c36 */ /* 0x040fe20008000000 */
[----:B------:R-:W-:Y:S01]  /*8630*/  LEA.HI.X.SX32 R25, R25, R194, 0x1, P6 ;  /* 0x000000c219197211 */ /* 0x000fe200030f0eff */
[----:B------:R-:W-:Y:S01]  /*8640*/  ULDC UR4, c[0x0][0x248] ;  /* 0x0000920000047ab9 */ /* 0x000fe20000000800 */
[----:B------:R-:W-:Y:S01]  /*8650*/  ULDC UR5, c[0x0][0x22c] ;  /* 0x00008b0000057ab9 */ /* 0x000fe20000000800 */
[----:B------:R-:W-:Y:S01]  /*8660*/  VIADD R23, R21, UR4 ;  /* 0x0000000415177c36 */ /* 0x000fe20008000000 */
[----:B------:R-:W-:Y:S01]  /*8670*/  ULDC UR4, c[0x0][0x248] ;  /* 0x0000920000047ab9 */ /* 0x000fe20000000800 */
[----:B0-----:R-:W-:-:S02]  /*8680*/  PRMT R29, R67, 0x7632, R29 ;  /* 0x00007632431d7816 */ /* 0x001fc4000000001d */
[----:B------:R-:W-:-:S03]  /*8690*/  LEA R26, P6, R21, R192, 0x1 ;  /* 0x000000c0151a7211 */ /* 0x000fc600078c08ff */
        /* <DEDUP_REMOVED lines=118> */
[----:B0-----:R-:W-:Y:S01]  /*8e00*/  PRMT R13, R75, 0x7632, R13 ;  /* 0x000076324b0d7816 */ /* 0x001fe2000000000d */
[----:B------:R-:W0:Y:S01]  /*8e10*/  LDS.128 R16, [R193] ;  /* 0x00000000c1107984 */ /* 0x000e220000000c00 */
        /* <DEDUP_REMOVED lines=13> */
[----:B-1----:R-:W-:Y:S02]  /*8ef0*/  PRMT R9, R76, 0x7632, R9 ;  /* 0x000076324c097816 */ /* 0x002fe40000000009 */
[C---:B------:R-:W-:Y:S01]  /*8f00*/  LEA.HI.X.SX32 R13, R5.reuse, R194, 0x1, P6 ;  /* 0x000000c2050d7211 */ /* 0x040fe200030f0eff */
[----:B------:R-:W-:Y:S01]  /*8f10*/  VIADD R5, R5, UR4 ;  /* 0x0000000405057c36 */ /* 0x000fe20008000000 */
[----:B------:R-:W-:Y:S01]  /*8f20*/  ULDC UR4, c[0x0][0x248] ;  /* 0x0000920000047ab9 */ /* 0x000fe20000000800 */
[----:B------:R1:W-:Y:S01]  /*8f30*/  @P5 STG.E.U16 desc[UR14][R6.64], R9 ;  /* 0x0000000906005986 */ /* 0x0003e2000c10150e */
[----:B------:R-:W-:Y:S01]  /*8f40*/  ISETP.LT.AND P5, PT, R4, UR5, !P0 ;  /* 0x0000000504007c0c */ /* 0x000fe2000c7a1270 */
[C---:B------:R-:W-:Y:S01]  /*8f50*/  VIADD R3, R5.reuse, UR4 ;  /* 0x0000000405037c36 */ /* 0x040fe20008000000 */
[C---:B------:R-:W-:Y:S01]  /*8f60*/  LEA R4, P6, R5.reuse, R192, 0x1 ;  /* 0x000000c005047211 */ /* 0x040fe200078c08ff */
[----:B------:R-:W-:Y:S01]  /*8f70*/  ULDC UR5, c[0x0][0x22c] ;  /* 0x00008b0000057ab9 */ /* 0x000fe20000000800 */
[----:B------:R-:W-:Y:S01]  /*8f80*/  @P1 STG.E.U16 desc[UR14][R12.64], R77 ;  /* 0x0000004d0c001986 */ /* 0x000fe2000c10150e */
[----:B------:R-:W-:Y:S01]  /*8f90*/  ULDC UR4, c[0x0][0x248] ;  /* 0x0000920000047ab9 */ /* 0x000fe20000000800 */
[----:B------:R-:W-:Y:S01]  /*8fa0*/  ISETP.LT.AND P1, PT, R2, UR5, !P0 ;  /* 0x0000000502007c0c */ /* 0x000fe2000c721270 */
[----:B------:R-:W-:Y:S01]  /*8fb0*/  ULDC UR5, c[0x0][0x22c] ;  /* 0x00008b0000057ab9 */ /* 0x000fe20000000800 */
[----:B------:R-:W-:-:S02]  /*8fc0*/  LEA.HI.X.SX32 R5, R5, R194, 0x1, P6 ;  /* 0x000000c205057211 */ /* 0x000fc400030f0eff */
[C---:B------:R-:W-:Y:S01]  /*8fd0*/  LEA R2, P6, R3.reuse, R192, 0x1 ;  /* 0x000000c003027211 */ /* 0x040fe200078c08ff */
[----:B-1----:R-:W-:Y:S01]  /*8fe0*/  VIADD R9, R3, UR4 ;  /* 0x0000000403097c36 */ /* 0x002fe20008000000 */
[----:B------:R-:W-:Y:S01]  /*8ff0*/  PRMT R7, R77, 0x7632, R7 ;  /* 0x000076324d077816 */ /* 0x000fe20000000007 */
[----:B------:R-:W-:Y:S01]  /*9000*/  ULDC UR4, c[0x0][0x248] ;  /* 0x0000920000047ab9 */ /* 0x000fe20000000800 */
[----:B------:R-:W-:Y:S02]  /*9010*/  LEA.HI.X.SX32 R3, R3, R194, 0x1, P6 ;  /* 0x000000c203037211 */ /* 0x000fe400030f0eff */
[----:B------:R-:W-:Y:S01]  /*9020*/  LEA R6, P6, R9, R192, 0x1 ;  /* 0x000000c009067211 */ /* 0x000fe200078c08ff */
[----:B------:R1:W-:Y:S01]  /*9030*/  @P3 STG.E.U16 desc[UR14][R4.64], R7 ;  /* 0x0000000704003986 */ /* 0x0003e2000c10150e */
[----:B------:R-:W-:Y:S01]  /*9040*/  ISETP.LT.AND P3, PT, R164, UR5, !P0 ;  /* 0x00000005a4007c0c */ /* 0x000fe2000c761270 */
[----:B------:R-:W-:Y:S01]  /*9050*/  ULDC UR5, c[0x0][0x22c] ;  /* 0x00008b0000057ab9 */ /* 0x000fe20000000800 */
[----:B------:R-:W-:Y:S01]  /*9060*/  PRMT R10, R81, 0x7632, R10 ;  /* 0x00007632510a7816 */ /* 0x000fe2000000000a */
[----:B------:R2:W-:Y:S01]  /*9070*/  @P4 STG.E.U16 desc[UR14][R2.64], R78 ;  /* 0x0000004e02004986 */ /* 0x0005e2000c10150e */
[----:B------:R-:W-:Y:S01]  /*9080*/  ISETP.LT.AND P4, PT, R165, UR5, !P0 ;  /* 0x00000005a5007c0c */ /* 0x000fe2000c781270 */
[----:B------:R-:W-:Y:S01]  /*9090*/  ULDC UR5, c[0x0][0x22c] ;  /* 0x00008b0000057ab9 */ /* 0x000fe20000000800 */
[C---:B-1----:R-:W-:Y:S01]  /*90a0*/  LEA.HI.X.SX32 R7, R9.reuse, R194, 0x1, P6 ;  /* 0x000000c209077211 */ /* 0x042fe200030f0eff */
[----:B------:R-:W-:Y:S01]  /*90b0*/  VIADD R9, R9, UR4 ;  /* 0x0000000409097c36 */ /* 0x000fe20008000000 */
[----:B------:R-:W-:Y:S01]  /*90c0*/  PRMT R5, R78, 0x7632, R5 ;  /* 0x000076324e057816 */ /* 0x000fe20000000005 */
[----:B------:R-:W-:-:S02]  /*90d0*/  ULDC UR4, c[0x0][0x248] ;  /* 0x0000920000047ab9 */ /* 0x000fc40000000800 */
[C---:B--2---:R-:W-:Y:S01]  /*90e0*/  VIADD R3, R9.reuse, UR4 ;  /* 0x0000000409037c36 */ /* 0x044fe20008000000 */
[----:B------:R-:W-:Y:S01]  /*90f0*/  LEA R4, P6, R9, R192, 0x1 ;  /* 0x000000c009047211 */ /* 0x000fe200078c08ff */
[----:B------:R1:W-:Y:S01]  /*9100*/  @P2 STG.E.U16 desc[UR14][R6.64], R5 ;  /* 0x0000000506002986 */ /* 0x0003e2000c10150e */
[----:B------:R-:W-:Y:S01]  /*9110*/  ULDC UR4, c[0x0][0x248] ;  /* 0x0000920000047ab9 */ /* 0x000fe20000000800 */
[----:B------:R-:W-:Y:S01]  /*9120*/  ISETP.LT.AND P2, PT, R167, UR5, !P0 ;  /* 0x00000005a7007c0c */ /* 0x000fe2000c741270 */
[----:B------:R-:W-:Y:S01]  /*9130*/  ULDC UR5, c[0x0][0x22c] ;  /* 0x00008b0000057ab9 */ /* 0x000fe20000000800 */
[----:B-1----:R-:W-:Y:S01]  /*9140*/  LEA.HI.X.SX32 R5, R9, R194, 0x1, P6 ;  /* 0x000000c209057211 */ /* 0x002fe200030f0eff */
[C---:B------:R-:W-:Y:S01]  /*9150*/  VIADD R9, R3.reuse, UR4 ;  /* 0x0000000403097c36 */ /* 0x040fe20008000000 */
[----:B------:R-:W-:Y:S01]  /*9160*/  LEA R2, P6, R3, R192, 0x1 ;  /* 0x000000c003027211 */ /* 0x000fe200078c08ff */
[----:B------:R-:W-:Y:S01]  /*9170*/  ULDC UR4, c[0x0][0x22c] ;  /* 0x00008b0000047ab9 */ /* 0x000fe20000000800 */
[----:B------:R-:W-:Y:S01]  /*9180*/  PRMT R7, R79, 0x7632, R7 ;  /* 0x000076324f077816 */ /* 0x000fe20000000007 */
[----:B------:R-:W-:Y:S01]  /*9190*/  @P5 STG.E.U16 desc[UR14][R4.64], R79 ;  /* 0x0000004f04005986 */ /* 0x000fe2000c10150e */
[----:B------:R-:W-:-:S02]  /*91a0*/  LEA.HI.X.SX32 R3, R3, R194, 0x1, P6 ;  /* 0x000000c203037211 */ /* 0x000fc400030f0eff */
[----:B------:R-:W-:Y:S02]  /*91b0*/  LEA R6, P5, R9, R192, 0x1 ;  /* 0x000000c009067211 */ /* 0x000fe400078a08ff */
[----:B------:R-:W-:Y:S01]  /*91c0*/  ISETP.LT.AND P6, PT, R168, UR4, !P0 ;  /* 0x00000004a8007c0c */ /* 0x000fe2000c7c1270 */
[----:B------:R1:W-:Y:S01]  /*91d0*/  @P1 STG.E.U16 desc[UR14][R2.64], R7 ;  /* 0x0000000702001986 */ /* 0x0003e2000c10150e */
[----:B------:R-:W-:Y:S01]  /*91e0*/  ULDC UR4, c[0x0][0x248] ;  /* 0x0000920000047ab9 */ /* 0x000fe20000000800 */
[----:B------:R-:W-:Y:S01]  /*91f0*/  ISETP.LT.AND P1, PT, R169, UR5, !P0 ;  /* 0x00000005a9007c0c */ /* 0x000fe2000c721270 */
[----:B------:R-:W-:Y:S01]  /*9200*/  ULDC UR5, c[0x0][0x22c] ;  /* 0x00008b0000057ab9 */ /* 0x000fe20000000800 */
[C---:B-1----:R-:W-:Y:S01]  /*9210*/  LEA.HI.X.SX32 R7, R9.reuse, R194, 0x1, P5 ;  /* 0x000000c209077211 */ /* 0x042fe200028f0eff */
[----:B------:R-:W-:Y:S01]  /*9220*/  VIADD R9, R9, UR4 ;  /* 0x0000000409097c36 */ /* 0x000fe20008000000 */
[----:B------:R-:W-:Y:S01]  /*9230*/  ULDC UR4, c[0x0][0x248] ;  /* 0x0000920000047ab9 */ /* 0x000fe20000000800 */
[----:B------:R-:W-:-:S02]  /*9240*/  PRMT R3, R80, 0x7632, R3 ;  /* 0x0000763250037816 */ /* 0x000fc40000000003 */
[----:B------:R-:W-:Y:S01]  /*9250*/  @P3 STG.E.U16 desc[UR14][R6.64], R80 ;  /* 0x0000005006003986 */ /* 0x000fe2000c10150e */
[C---:B------:R-:W-:Y:S01]  /*9260*/  LEA R4, P3, R9.reuse, R192, 0x1 ;  /* 0x000000c009047211 */ /* 0x040fe200078608ff */
[----:B------:R-:W-:Y:S01]  /*9270*/  VIADD R11, R9, UR4 ;  /* 0x00000004090b7c36 */ /* 0x000fe20008000000 */
[----:B------:R-:W-:Y:S01]  /*9280*/  ULDC UR4, c[0x0][0x22c] ;  /* 0x00008b0000047ab9 */ /* 0x000fe20000000800 */
[----:B------:R-:W-:Y:S01]  /*9290*/  ISETP.LT.AND P5, PT, R175, UR5, !P0 ;  /* 0x00000005af007c0c */ /* 0x000fe2000c7a1270 */
[----:B------:R-:W-:Y:S01]  /*92a0*/  ULDC UR5, c[0x0][0x22c] ;  /* 0x00008b0000057ab9 */ /* 0x000fe20000000800 */
[----:B------:R-:W-:Y:S02]  /*92b0*/  LEA.HI.X.SX32 R5, R9, R194, 0x1, P3 ;  /* 0x000000c209057211 */ /* 0x000fe400018f0eff */
[----:B------:R-:W-:-:S03]  /*92c0*/  LEA R2, P3, R11, R192, 0x1 ;  /* 0x000000c00b027211 */ /* 0x000fc600078608ff */
[----:B------:R1:W-:Y:S01]  /*92d0*/  @P4 STG.E.U16 desc[UR14][R4.64], R3 ;  /* 0x0000000304004986 */ /* 0x0003e2000c10150e */
[----:B------:R-:W-:Y:S01]  /*92e0*/  ISETP.LT.AND P4, PT, R176, UR4, !P0 ;  /* 0x00000004b0007c0c */ /* 0x000fe2000c781270 */
[----:B------:R-:W-:Y:S01]  /*92f0*/  ULDC UR4, c[0x0][0x248] ;  /* 0x0000920000047ab9 */ /* 0x000fe20000000800 */
[C---:B-1----:R-:W-:Y:S01]  /*9300*/  LEA.HI.X.SX32 R3, R11.reuse, R194, 0x1, P3 ;  /* 0x000000c20b037211 */ /* 0x042fe200018f0eff */
[----:B------:R-:W-:Y:S01]  /*9310*/  VIADD R11, R11, UR4 ;  /* 0x000000040b0b7c36 */ /* 0x000fe20008000000 */
[----:B------:R-:W-:Y:S01]  /*9320*/  ULDC UR4, c[0x0][0x248] ;  /* 0x0000920000047ab9 */ /* 0x000fe20000000800 */
[----:B------:R-:W-:Y:S01]  /*9330*/  ISETP.LT.AND P3, PT, R178, UR5, !P0 ;  /* 0x00000005b2007c0c */ /* 0x000fe2000c761270 */
[----:B------:R-:W-:Y:S01]  /*9340*/  ULDC UR5, c[0x0][0x22c] ;  /* 0x00008b0000057ab9 */ /* 0x000fe20000000800 */
[----:B------:R1:W-:Y:S01]  /*9350*/  @P2 STG.E.U16 desc[UR14][R2.64], R81 ;  /* 0x0000005102002986 */ /* 0x0003e2000c10150e */
[C---:B------:R-:W-:Y:S01]  /*9360*/  LEA R6, P2, R11.reuse, R192, 0x1 ;  /* 0x000000c00b067211 */ /* 0x040fe200078408ff */
[----:B------:R-:W-:Y:S01]  /*9370*/  VIADD R5, R11, UR4 ;  /* 0x000000040b057c36 */ /* 0x000fe20008000000 */
[----:B------:R-:W-:-:S02]  /*9380*/  ULDC UR4, c[0x0][0x248] ;  /* 0x0000920000047ab9 */ /* 0x000fc40000000800 */
[----:B------:R-:W-:Y:S01]  /*9390*/  LEA.HI.X.SX32 R7, R11, R194, 0x1, P2 ;  /* 0x000000c20b077211 */ /* 0x000fe200010f0eff */
[C---:B------:R-:W-:Y:S01]  /*93a0*/  VIADD R9, R5.reuse, UR4 ;  /* 0x0000000405097c36 */ /* 0x040fe20008000000 */
[-C--:B------:R-:W-:Y:S01]  /*93b0*/  LEA R4, P2, R5, R192.reuse, 0x1 ;  /* 0x000000c005047211 */ /* 0x080fe200078408ff */
[----:B------:R-:W-:Y:S02]  /*93c0*/  ULDC UR4, c[0x0][0x248] ;  /* 0x0000920000047ab9 */ /* 0x000fe40000000800 */
[----:B------:R2:W-:Y:S01]  /*93d0*/  @P6 STG.E.U16 desc[UR14][R6.64], R10 ;  /* 0x0000000a06006986 */ /* 0x0005e2000c10150e */
[C---:B------:R-:W-:Y:S01]  /*93e0*/  VIADD R11, R9.reuse, UR4 ;  /* 0x00000004090b7c36 */ /* 0x040fe20008000000 */
[----:B-1----:R-:W-:Y:S01]  /*93f0*/  LEA R2, P6, R9, R192, 0x1 ;  /* 0x000000c009027211 */ /* 0x002fe200078c08ff */
[----:B------:R-:W-:Y:S01]  /*9400*/  ULDC UR4, c[0x0][0x22c] ;  /* 0x00008b0000047ab9 */ /* 0x000fe20000000800 */
[-C--:B------:R-:W-:Y:S02]  /*9410*/  LEA.HI.X.SX32 R5, R5, R194.reuse, 0x1, P2 ;  /* 0x000000c205057211 */ /* 0x080fe400010f0eff */
[----:B------:R-:W-:-:S02]  /*9420*/  LEA.HI.X.SX32 R3, R9, R194, 0x1, P6 ;  /* 0x000000c209037211 */ /* 0x000fc400030f0eff */
[C---:B------:R-:W-:Y:S01]  /*9430*/  LEA R8, P6, R11.reuse, R192, 0x1 ;  /* 0x000000c00b087211 */ /* 0x040fe200078c08ff */
[----:B------:R1:W-:Y:S01]  /*9440*/  @P1 STG.E.U16 desc[UR14][R4.64], R82 ;  /* 0x0000005204001986 */ /* 0x0003e2000c10150e */
[----:B------:R-:W-:Y:S01]  /*9450*/  ISETP.LT.AND P1, PT, R180, UR4, !P0 ;  /* 0x00000004b4007c0c */ /* 0x000fe2000c721270 */
[----:B------:R-:W-:Y:S01]  /*9460*/  ULDC UR4, c[0x0][0x248] ;  /* 0x0000920000047ab9 */ /* 0x000fe20000000800 */
[C---:B------:R-:W-:Y:S01]  /*9470*/  LEA.HI.X.SX32 R9, R11.reuse, R194, 0x1, P6 ;  /* 0x000000c20b097211 */ /* 0x040fe200030f0eff */
[----:B------:R-:W-:Y:S01]  /*9480*/  VIADD R11, R11, UR4 ;  /* 0x000000040b0b7c36 */ /* 0x000fe20008000000 */
[----:B------:R-:W-:Y:S01]  /*9490*/  ULDC UR4, c[0x0][0x248] ;  /* 0x0000920000047ab9 */ /* 0x000fe20000000800 */
[----:B------:R-:W-:Y:S01]  /*94a0*/  ISETP.LT.AND P2, PT, R179, UR5, !P0 ;  /* 0x00000005b3007c0c */ /* 0x000fe2000c741270 */
[----:B------:R-:W-:Y:S01]  /*94b0*/  ULDC UR5, c[0x0][0x22c] ;  /* 0x00008b0000057ab9 */ /* 0x000fe20000000800 */
[----:B--2---:R-:W-:Y:S01]  /*94c0*/  VIADD R7, R11, UR4 ;  /* 0x000000040b077c36 */ /* 0x004fe20008000000 */
[----:B------:R-:W-:Y:S01]  /*94d0*/  ULDC UR4, c[0x0][0x248] ;  /* 0x0000920000047ab9 */ /* 0x000fe20000000800 */
[----:B------:R-:W-:-:S02]  /*94e0*/  PRMT R10, R83, 0x7632, R10 ;  /* 0x00007632530a7816 */ /* 0x000fc4000000000a */
        /* <DEDUP_REMOVED lines=8> */
[----:B-1----:R-:W-:Y:S02]  /*9570*/  LEA.HI.X.SX32 R5, R11, R194, 0x1, P6 ;  /* 0x000000c20b057211 */ /* 0x002fe400030f0eff */
[C---:B------:R-:W-:Y:S01]  /*9580*/  LEA R2, P6, R7.reuse, R192, 0x1 ;  /* 0x000000c007027211 */ /* 0x040fe200078c08ff */
[----:B--2---:R-:W-:Y:S01]  /*9590*/  VIADD R9, R7, UR4 ;  /* 0x0000000407097c36 */ /* 0x004fe20008000000 */
[----:B------:R-:W-:-:S02]  /*95a0*/  ULDC UR4, c[0x0][0x248] ;  /* 0x0000920000047ab9 */ /* 0x000fc40000000800 */
[----:B------:R-:W-:Y:S01]  /*95b0*/  LEA.HI.X.SX32 R3, R7, R194, 0x1, P6 ;  /* 0x000000c207037211 */ /* 0x000fe200030f0eff */
[----:B------:R1:W-:Y:S01]  /*95c0*/  @P3 STG.E.U16 desc[UR14][R4.64], R10 ;  /* 0x0000000a04003986 */ /* 0x0003e2000c10150e */
[----:B------:R-:W-:Y:S01]  /*95d0*/  ISETP.LT.AND P3, PT, R188, UR5, !P0 ;  /* 0x00000005bc007c0c */ /* 0x000fe2000c761270 */
[----:B------:R-:W-:Y:S01]  /*95e0*/  ULDC UR5, c[0x0][0x22c] ;  /* 0x00008b0000057ab9 */ /* 0x000fe20000000800 */
[----:B------:R-:W-:Y:S01]  /*95f0*/  LEA R6, P6, R9, R192, 0x1 ;  /* 0x000000c009067211 */ /* 0x000fe200078c08ff */
[----:B0-----:R0:W-:Y:S01]  /*9600*/  @P2 STG.E.U16 desc[UR14][R2.64], R16 ;  /* 0x0000001002002986 */ /* 0x0011e2000c10150e */
[----:B------:R-:W-:Y:S01]  /*9610*/  ISETP.LT.AND P2, PT, R189, UR5, !P0 ;  /* 0x00000005bd007c0c */ /* 0x000fe2000c741270 */
[----:B------:R-:W-:Y:S01]  /*9620*/  ULDC UR5, c[0x0][0x248] ;  /* 0x0000920000057ab9 */ /* 0x000fe20000000800 */
[C---:B------:R-:W-:Y:S01]  /*9630*/  LEA.HI.X.SX32 R7, R9.reuse, R194, 0x1, P6 ;  /* 0x000000c209077211 */ /* 0x040fe200030f0eff */
[----:B------:R-:W-:Y:S01]  /*9640*/  VIADD R9, R9, UR4 ;  /* 0x0000000409097c36 */ /* 0x000fe20008000000 */
[----:B------:R-:W-:-:S03]  /*9650*/  ULDC UR4, c[0x0][0x248] ;  /* 0x0000920000047ab9 */ /* 0x000fc60000000800 */
[----:B-1----:R-:W-:Y:S01]  /*9660*/  VIADD R5, R9, UR4 ;  /* 0x0000000409057c36 */ /* 0x002fe20008000000 */
[----:B------:R-:W-:Y:S01]  /*9670*/  ULDC UR4, c[0x0][0x248] ;  /* 0x0000920000047ab9 */ /* 0x000fe20000000800 */
[----:B0-----:R-:W-:Y:S02]  /*9680*/  PRMT R3, R16, 0x7632, R3 ;  /* 0x0000763210037816 */ /* 0x001fe40000000003 */
[----:B------:R-:W-:Y:S01]  /*9690*/  VIADD R11, R5, UR4 ;  /* 0x00000004050b7c36 */ /* 0x000fe20008000000 */
[----:B------:R-:W-:Y:S02]  /*96a0*/  ULDC UR4, c[0x0][0x248] ;  /* 0x0000920000047ab9 */ /* 0x000fe40000000800 */
[----:B------:R0:W-:Y:S01]  /*96b0*/  @P1 STG.E.U16 desc[UR14][R6.64], R3 ;  /* 0x0000000306001986 */ /* 0x0001e2000c10150e */
[----:B------:R-:W-:-:S04]  /*96c0*/  LEA R2, P1, R9, R192, 0x1 ;  /* 0x000000c009027211 */ /* 0x000fc800078208ff */
[----:B0-----:R-:W-:Y:S01]  /*96d0*/  LEA.HI.X.SX32 R3, R9, R194, 0x1, P1 ;  /* 0x000000c209037211 */ /* 0x001fe200008f0eff */
[----:B------:R-:W-:Y:S01]  /*96e0*/  VIADD R9, R11, UR4 ;  /* 0x000000040b097c36 */ /* 0x000fe20008000000 */
[-C--:B------:R-:W-:Y:S01]  /*96f0*/  LEA R4, P1, R5, R192.reuse, 0x1 ;  /* 0x000000c005047211 */ /* 0x080fe200078208ff */
[----:B------:R-:W-:Y:S01]  /*9700*/  ULDC UR4, c[0x0][0x248] ;  /* 0x0000920000047ab9 */ /* 0x000fe20000000800 */
[----:B------:R-:W-:Y:S01]  /*9710*/  LEA R6, P6, R11, R192, 0x1 ;  /* 0x000000c00b067211 */ /* 0x000fe200078c08ff */
[----:B------:R-:W-:Y:S01]  /*9720*/  VIADD R13, R9, UR5 ;  /* 0x00000005090d7c36 */ /* 0x000fe20008000000 */
[-C--:B------:R-:W-:Y:S01]  /*9730*/  LEA.HI.X.SX32 R5, R5, R194.reuse, 0x1, P1 ;  /* 0x000000c205057211 */ /* 0x080fe200008f0eff */
[----:B------:R0:W-:Y:S01]  /*9740*/  @P5 STG.E.U16 desc[UR14][R2.64], R17 ;  /* 0x0000001102005986 */ /* 0x0001e2000c10150e */
[----:B------:R-:W-:Y:S01]  /*9750*/  LEA.HI.X.SX32 R7, R11, R194, 0x1, P6 ;  /* 0x000000c20b077211 */ /* 0x000fe200030f0eff */
[C---:B------:R-:W-:Y:S01]  /*9760*/  VIADD R15, R13.reuse, UR4 ;  /* 0x000000040d0f7c36 */ /* 0x040fe20008000000 */
[-C--:B------:R-:W-:Y:S01]  /*9770*/  LEA R10, P1, R13, R192.reuse, 0x1 ;  /* 0x000000c00d0a7211 */ /* 0x080fe200078208ff */
[----:B------:R-:W-:Y:S01]  /*9780*/  ULDC UR4, c[0x0][0x22c] ;  /* 0x00008b0000047ab9 */ /* 0x000fe20000000800 */
[----:B------:R-:W-:-:S02]  /*9790*/  LEA R8, P6, R9, R192, 0x1 ;  /* 0x000000c009087211 */ /* 0x000fc400078c08ff */
[-C--:B------:R-:W-:Y:S02]  /*97a0*/  LEA.HI.X.SX32 R11, R13, R194.reuse, 0x1, P1 ;  /* 0x000000c20d0b7211 */ /* 0x080fe400008f0eff */
[----:B------:R-:W-:Y:S02]  /*97b0*/  ISETP.LT.AND P1, PT, R0, UR4, !P0 ;  /* 0x0000000400007c0c */ /* 0x000fe4000c721270 */
[----:B------:R-:W-:Y:S02]  /*97c0*/  ISETP.LT.AND P0, PT, R190, UR6, !P0 ;  /* 0x00000006be007c0c */ /* 0x000fe4000c701270 */
[----:B------:R-:W-:Y:S02]  /*97d0*/  PRMT R0, R17, 0x7632, R0 ;  /* 0x0000763211007816 */ /* 0x000fe40000000000 */
[----:B------:R-:W-:Y:S02]  /*97e0*/  LEA.HI.X.SX32 R9, R9, R194, 0x1, P6 ;  /* 0x000000c209097211 */ /* 0x000fe400030f0eff */
[----:B0-----:R-:W-:Y:S01]  /*97f0*/  PRMT R3, R18, 0x7632, R3 ;  /* 0x0000763212037816 */ /* 0x001fe20000000003 */
[----:B------:R0:W-:Y:S01]  /*9800*/  @P4 STG.E.U16 desc[UR14][R4.64], R0 ;  /* 0x0000000004004986 */ /* 0x0001e2000c10150e */
[----:B------:R-:W-:-:S03]  /*9810*/  LEA R192, P6, R15, R192, 0x1 ;  /* 0x000000c00fc07211 */ /* 0x000fc600078c08ff */
[----:B------:R0:W-:Y:S01]  /*9820*/  @P3 STG.E.U16 desc[UR14][R6.64], R18 ;  /* 0x0000001206003986 */ /* 0x0001e2000c10150e */
[----:B------:R-:W-:-:S03]  /*9830*/  LEA.HI.X.SX32 R193, R15, R194, 0x1, P6 ;  /* 0x000000c20fc17211 */ /* 0x000fc600030f0eff */
[----:B------:R0:W-:Y:S04]  /*9840*/  @P2 STG.E.U16 desc[UR14][R8.64], R3 ;  /* 0x0000000308002986 */ /* 0x0001e8000c10150e */
[----:B------:R0:W-:Y:S01]  /*9850*/  @P1 STG.E.U16 desc[UR14][R10.64], R19 ;  /* 0x000000130a001986 */ /* 0x0001e2000c10150e */
[----:B------:R-:W-:Y:S05]  /*9860*/  @!P0 EXIT ;  /* 0x000000000000894d */ /* 0x000fea0003800000 */
[----:B------:R-:W-:-:S05]  /*9870*/  PRMT R96, R19, 0x7632, R96 ;  /* 0x0000763213607816 */ /* 0x000fca0000000060 */
[----:B------:R-:W-:Y:S01]  /*9880*/  STG.E.U16 desc[UR14][R192.64], R96 ;  /* 0x00000060c0007986 */ /* 0x000fe2000c10150e */
[----:B------:R-:W-:Y:S05]  /*9890*/  EXIT ;  /* 0x000000000000794d */ /* 0x000fea0003800000 */
.L_x_2:
[----:B------:R-:W-:-:S00]  /*98a0*/  BRA `(.L_x_2) ;  /* 0xfffffffc00fc7947 */ /* 0x000fc0000383ffff */
[----:B------:R-:W-:-:S00]  /*98b0*/  NOP ;  /* 0x0000000000007918 */ /* 0x000fc00000000000 */
        /* <DEDUP_REMOVED lines=12> */
.L_x_3:


//--------------------- .nv.shared.matmul_kernel  --------------------------
	.section	.nv.shared.matmul_kernel,"aw",@nobits
	.sectionflags	@""
	.align	16
	.zero		1024


//--------------------- .nv.shared.reserved.0     --------------------------
	.section	.nv.shared.reserved.0,"aw",@nobits
	.weak		__nv_reservedSMEM_offset_0_alias
	.size		__nv_reservedSMEM_offset_0_alias, 0, 0
	.other		__nv_reservedSMEM_offset_0_alias,@"STO_CUDA_RESERVED_SHARED STV_DEFAULT"
__nv_reservedSMEM_offset_0_alias:
	.zero		0


//--------------------- .nv.constant0.matmul_kernel --------------------------
	.section	.nv.constant0.matmul_kernel,"a",@progbits
	.sectionflags	@""
	.align	4
.nv.constant0.matmul_kernel:
	.zero		608


//--------------------- SYMBOLS --------------------------

	.type		.nv.reservedSmem.offset0,@object
	.size		.nv.reservedSmem.offset0,0x4
